//
// Generated by NVIDIA NVVM Compiler
//
// Compiler Build ID: CL-36424714
// Cuda compilation tools, release 13.0, V13.0.88
// Based on NVVM 20.0.0
//

.version 9.0
.target sm_100
.address_size 64

	// .globl	my_kernel_kernel0
// _ZZ17my_kernel_kernel0E18PaddedInput_shared has been demoted
// _ZZ17my_kernel_kernel0E18placeholder_shared has been demoted

.visible .entry my_kernel_kernel0(
	.param .u64 .ptr .align 1 my_kernel_kernel0_param_0,
	.param .u64 .ptr .align 1 my_kernel_kernel0_param_1,
	.param .u64 .ptr .align 1 my_kernel_kernel0_param_2,
	.param .u64 .ptr .align 1 my_kernel_kernel0_param_3
)
{
	.reg .pred 	%p<11>;
	.reg .b16 	%rs<51>;
	.reg .b32 	%r<105>;
	.reg .b32 	%f<43>;
	.reg .b64 	%rd<68>;
	// demoted variable
	.shared .align 4 .b8 _ZZ17my_kernel_kernel0E18PaddedInput_shared[1624];
	// demoted variable
	.shared .align 4 .b8 _ZZ17my_kernel_kernel0E18placeholder_shared[1856];
	ld.param.u64 	%rd12, [my_kernel_kernel0_param_0];
	ld.param.u64 	%rd13, [my_kernel_kernel0_param_1];
	ld.param.u64 	%rd10, [my_kernel_kernel0_param_2];
	ld.param.u64 	%rd11, [my_kernel_kernel0_param_3];
	cvta.to.global.u64 	%rd1, %rd13;
	cvta.to.global.u64 	%rd2, %rd12;
	mov.u32 	%r33, %ctaid.x;
	shr.u32 	%r34, %r33, 4;
	mul.lo.s32 	%r35, %r34, 928;
	mov.u32 	%r1, %tid.x;
	add.s32 	%r2, %r35, %r1;
	shl.b32 	%r36, %r1, 2;
	mov.u32 	%r37, _ZZ17my_kernel_kernel0E18PaddedInput_shared;
	add.s32 	%r3, %r37, %r36;
	cvt.u16.u32 	%rs3, %r1;
	add.s16 	%rs4, %rs3, 56;
	mul.hi.u16 	%rs5, %rs4, 1130;
	mul.wide.u16 	%r38, %rs5, 6496;
	mul.lo.s16 	%rs6, %rs5, 58;
	sub.s16 	%rs7, %rs4, %rs6;
	cvt.u32.u16 	%r39, %rs7;
	add.s32 	%r40, %r35, %r39;
	add.s32 	%r4, %r40, %r38;
	add.s16 	%rs8, %rs3, 84;
	mul.hi.u16 	%rs9, %rs8, 1130;
	cvt.u32.u16 	%r41, %rs9;
	mul.wide.u32 	%rd3, %r41, 6496;
	add.s16 	%rs10, %rs3, 112;
	mul.hi.u16 	%rs11, %rs10, 1130;
	mul.wide.u16 	%r42, %rs11, 6496;
	add.s16 	%rs12, %rs3, 54;
	mul.hi.u16 	%rs13, %rs12, 1130;
	mul.lo.s16 	%rs14, %rs13, 58;
	sub.s16 	%rs15, %rs12, %rs14;
	cvt.u32.u16 	%r43, %rs15;
	add.s32 	%r44, %r35, %r43;
	add.s32 	%r5, %r44, %r42;
	add.s16 	%rs16, %rs3, 140;
	mul.hi.u16 	%rs17, %rs16, 1130;
	cvt.u32.u16 	%r45, %rs17;
	mul.wide.u32 	%rd4, %r45, 6496;
	add.s16 	%rs18, %rs3, 168;
	mul.hi.u16 	%rs19, %rs18, 1130;
	mul.wide.u16 	%r46, %rs19, 6496;
	add.s16 	%rs20, %rs3, 52;
	mul.hi.u16 	%rs21, %rs20, 1130;
	mul.lo.s16 	%rs22, %rs21, 58;
	sub.s16 	%rs23, %rs20, %rs22;
	cvt.u32.u16 	%r47, %rs23;
	add.s32 	%r48, %r35, %r47;
	add.s32 	%r6, %r48, %r46;
	add.s16 	%rs24, %rs3, 196;
	mul.hi.u16 	%rs1, %rs24, 1130;
	add.s16 	%rs25, %rs3, 224;
	mul.hi.u16 	%rs26, %rs25, 1130;
	mul.wide.u16 	%r49, %rs26, 6496;
	add.s16 	%rs27, %rs3, 50;
	mul.hi.u16 	%rs28, %rs27, 1130;
	mul.lo.s16 	%rs29, %rs28, 58;
	sub.s16 	%rs30, %rs27, %rs29;
	cvt.u32.u16 	%r50, %rs30;
	add.s32 	%r51, %r35, %r50;
	add.s32 	%r7, %r51, %r49;
	add.s16 	%rs31, %rs3, 252;
	mul.hi.u16 	%rs32, %rs31, 1130;
	cvt.u32.u16 	%r52, %rs32;
	mul.wide.u32 	%rd5, %r52, 6496;
	add.s16 	%rs33, %rs3, 280;
	mul.hi.u16 	%rs34, %rs33, 1130;
	mul.wide.u16 	%r53, %rs34, 6496;
	add.s16 	%rs35, %rs3, 48;
	mul.hi.u16 	%rs36, %rs35, 1130;
	mul.lo.s16 	%rs37, %rs36, 58;
	sub.s16 	%rs38, %rs35, %rs37;
	cvt.u32.u16 	%r54, %rs38;
	add.s32 	%r55, %r35, %r54;
	add.s32 	%r8, %r55, %r53;
	add.s16 	%rs39, %rs3, 308;
	mul.hi.u16 	%rs40, %rs39, 1130;
	cvt.u32.u16 	%r56, %rs40;
	mul.wide.u32 	%rd6, %r56, 6496;
	add.s16 	%rs41, %rs3, 336;
	mul.hi.u16 	%rs42, %rs41, 1130;
	mul.wide.u16 	%r57, %rs42, 6496;
	add.s16 	%rs43, %rs3, 46;
	mul.hi.u16 	%rs44, %rs43, 1130;
	mul.lo.s16 	%rs45, %rs44, 58;
	sub.s16 	%rs46, %rs43, %rs45;
	cvt.u32.u16 	%r58, %rs46;
	add.s32 	%r59, %r35, %r58;
	add.s32 	%r9, %r59, %r57;
	add.s16 	%rs47, %rs3, 364;
	mul.hi.u16 	%rs48, %rs47, 1130;
	cvt.u32.u16 	%r60, %rs48;
	mul.wide.u32 	%rd7, %r60, 6496;
	add.s16 	%rs49, %rs3, 392;
	mul.hi.u16 	%rs50, %rs49, 1130;
	mul.lo.s16 	%rs2, %rs50, 6496;
	mul.lo.s32 	%r61, %r1, 58;
	shl.b32 	%r10, %r33, 3;
	and.b32  	%r11, %r10, 120;
	shr.u32 	%r12, %r1, 2;
	mul.lo.s32 	%r13, %r12, 58;
	and.b32  	%r14, %r1, 3;
	or.b32  	%r15, %r61, 1;
	mov.u32 	%r62, _ZZ17my_kernel_kernel0E18placeholder_shared;
	mad.lo.s32 	%r16, %r1, 232, %r62;
	mov.f32 	%f39, 0f00000000;
	mov.b32 	%r99, 0;
	mov.f32 	%f40, %f39;
$L__BB0_1:
	setp.gt.u32 	%p1, %r1, 13;
	bar.sync 	0;
	mul.lo.s32 	%r63, %r99, 58;
	add.s32 	%r64, %r2, %r63;
	mul.wide.u32 	%rd14, %r64, 4;
	add.s64 	%rd15, %rd2, %rd14;
	ld.global.nc.f32 	%f8, [%rd15];
	st.shared.f32 	[%r3], %f8;
	ld.global.nc.f32 	%f9, [%rd15+112];
	st.shared.f32 	[%r3+112], %f9;
	add.s32 	%r65, %r4, %r63;
	mul.wide.u32 	%rd16, %r65, 4;
	add.s64 	%rd17, %rd2, %rd16;
	ld.global.nc.f32 	%f10, [%rd17];
	st.shared.f32 	[%r3+224], %f10;
	cvt.u64.u32 	%rd8, %r63;
	cvt.u64.u32 	%rd9, %r2;
	add.s64 	%rd18, %rd3, %rd9;
	add.s64 	%rd19, %rd18, %rd8;
	shl.b64 	%rd20, %rd19, 2;
	add.s64 	%rd21, %rd2, %rd20;
	ld.global.nc.f32 	%f11, [%rd21+104];
	st.shared.f32 	[%r3+336], %f11;
	add.s32 	%r66, %r5, %r63;
	mul.wide.u32 	%rd22, %r66, 4;
	add.s64 	%rd23, %rd2, %rd22;
	ld.global.nc.f32 	%f12, [%rd23];
	st.shared.f32 	[%r3+448], %f12;
	add.s64 	%rd24, %rd4, %rd9;
	add.s64 	%rd25, %rd24, %rd8;
	shl.b64 	%rd26, %rd25, 2;
	add.s64 	%rd27, %rd2, %rd26;
	ld.global.nc.f32 	%f13, [%rd27+96];
	st.shared.f32 	[%r3+560], %f13;
	add.s32 	%r67, %r6, %r63;
	mul.wide.u32 	%rd28, %r67, 4;
	add.s64 	%rd29, %rd2, %rd28;
	ld.global.nc.f32 	%f14, [%rd29];
	st.shared.f32 	[%r3+672], %f14;
	cvt.u32.u16 	%r68, %rs1;
	mul.wide.u32 	%rd30, %r68, 6496;
	add.s64 	%rd31, %rd30, %rd9;
	add.s64 	%rd32, %rd31, %rd8;
	shl.b64 	%rd33, %rd32, 2;
	add.s64 	%rd34, %rd2, %rd33;
	ld.global.nc.f32 	%f15, [%rd34+88];
	st.shared.f32 	[%r3+784], %f15;
	add.s32 	%r69, %r7, %r63;
	mul.wide.u32 	%rd35, %r69, 4;
	add.s64 	%rd36, %rd2, %rd35;
	ld.global.nc.f32 	%f16, [%rd36];
	st.shared.f32 	[%r3+896], %f16;
	add.s64 	%rd37, %rd5, %rd9;
	add.s64 	%rd38, %rd37, %rd8;
	shl.b64 	%rd39, %rd38, 2;
	add.s64 	%rd40, %rd2, %rd39;
	ld.global.nc.f32 	%f17, [%rd40+80];
	st.shared.f32 	[%r3+1008], %f17;
	add.s32 	%r70, %r8, %r63;
	mul.wide.u32 	%rd41, %r70, 4;
	add.s64 	%rd42, %rd2, %rd41;
	ld.global.nc.f32 	%f18, [%rd42];
	st.shared.f32 	[%r3+1120], %f18;
	add.s64 	%rd43, %rd6, %rd9;
	add.s64 	%rd44, %rd43, %rd8;
	shl.b64 	%rd45, %rd44, 2;
	add.s64 	%rd46, %rd2, %rd45;
	ld.global.nc.f32 	%f19, [%rd46+72];
	st.shared.f32 	[%r3+1232], %f19;
	add.s32 	%r71, %r9, %r63;
	mul.wide.u32 	%rd47, %r71, 4;
	add.s64 	%rd48, %rd2, %rd47;
	ld.global.nc.f32 	%f20, [%rd48];
	st.shared.f32 	[%r3+1344], %f20;
	add.s64 	%rd49, %rd7, %rd9;
	add.s64 	%rd50, %rd49, %rd8;
	shl.b64 	%rd51, %rd50, 2;
	add.s64 	%rd52, %rd2, %rd51;
	ld.global.nc.f32 	%f21, [%rd52+64];
	st.shared.f32 	[%r3+1456], %f21;
	@%p1 bra 	$L__BB0_3;
	cvt.u64.u16 	%rd53, %rs2;
	add.s64 	%rd54, %rd9, %rd53;
	add.s64 	%rd55, %rd54, %rd8;
	shl.b64 	%rd56, %rd55, 2;
	add.s64 	%rd57, %rd2, %rd56;
	ld.global.nc.f32 	%f22, [%rd57+176];
	st.shared.f32 	[%r3+1568], %f22;
$L__BB0_3:
	mul.lo.s32 	%r101, %r1, 928;
	mul.lo.s32 	%r74, %r99, 7424;
	or.b32  	%r19, %r74, %r11;
	mov.b32 	%r103, 4;
	mov.b32 	%r100, 0;
	mov.u32 	%r102, %r15;
$L__BB0_4:
	setp.gt.u32 	%p2, %r1, 7;
	add.s32 	%r24, %r102, -1;
	setp.gt.u32 	%p3, %r24, 463;
	or.pred  	%p4, %p2, %p3;
	@%p4 bra 	$L__BB0_6;
	and.b32  	%r75, %r101, 8064;
	and.b32  	%r76, %r24, 6;
	add.s32 	%r77, %r19, %r76;
	add.s32 	%r78, %r77, %r75;
	mul.wide.u32 	%rd58, %r78, 4;
	add.s64 	%rd59, %rd1, %rd58;
	ld.global.nc.f32 	%f23, [%rd59];
	add.s32 	%r79, %r16, %r100;
	st.shared.f32 	[%r79], %f23;
$L__BB0_6:
	setp.gt.u32 	%p6, %r102, 463;
	or.pred  	%p7, %p2, %p6;
	@%p7 bra 	$L__BB0_8;
	add.s32 	%r80, %r101, 16;
	and.b32  	%r81, %r80, 8064;
	and.b32  	%r82, %r102, 7;
	add.s32 	%r83, %r19, %r82;
	add.s32 	%r84, %r83, %r81;
	mul.wide.u32 	%rd60, %r84, 4;
	add.s64 	%rd61, %rd1, %rd60;
	ld.global.nc.f32 	%f24, [%rd61];
	add.s32 	%r85, %r16, %r103;
	st.shared.f32 	[%r85], %f24;
$L__BB0_8:
	add.s32 	%r103, %r103, 8;
	add.s32 	%r102, %r102, 2;
	add.s32 	%r101, %r101, 32;
	add.s32 	%r100, %r100, 8;
	setp.ne.s32 	%p8, %r103, 236;
	@%p8 bra 	$L__BB0_4;
	bar.sync 	0;
	mov.b32 	%r104, 0;
$L__BB0_10:
	add.s32 	%r87, %r104, %r13;
	shl.b32 	%r88, %r87, 2;
	mov.u32 	%r89, _ZZ17my_kernel_kernel0E18PaddedInput_shared;
	add.s32 	%r90, %r89, %r88;
	ld.shared.f32 	%f25, [%r90];
	shl.b32 	%r91, %r14, 2;
	shl.b32 	%r92, %r104, 5;
	or.b32  	%r93, %r92, %r91;
	mov.u32 	%r94, _ZZ17my_kernel_kernel0E18placeholder_shared;
	add.s32 	%r95, %r94, %r93;
	ld.shared.f32 	%f26, [%r95];
	fma.rn.f32 	%f27, %f25, %f26, %f39;
	ld.shared.f32 	%f28, [%r95+16];
	fma.rn.f32 	%f29, %f25, %f28, %f40;
	ld.shared.f32 	%f30, [%r90+4];
	ld.shared.f32 	%f31, [%r95+32];
	fma.rn.f32 	%f39, %f30, %f31, %f27;
	ld.shared.f32 	%f32, [%r95+48];
	fma.rn.f32 	%f40, %f30, %f32, %f29;
	add.s32 	%r104, %r104, 2;
	setp.ne.s32 	%p9, %r104, 58;
	@%p9 bra 	$L__BB0_10;
	add.s32 	%r99, %r99, 1;
	setp.ne.s32 	%p10, %r99, 16;
	@%p10 bra 	$L__BB0_1;
	cvta.to.global.u64 	%rd62, %rd11;
	cvta.to.global.u64 	%rd63, %rd10;
	add.s32 	%r96, %r11, %r14;
	mul.wide.u32 	%rd64, %r96, 4;
	add.s64 	%rd65, %rd62, %rd64;
	ld.global.nc.f32 	%f33, [%rd65];
	add.f32 	%f34, %f39, %f33;
	max.f32 	%f35, %f34, 0f00000000;
	add.s32 	%r97, %r14, %r10;
	mad.lo.s32 	%r98, %r12, 896, %r97;
	mul.wide.u32 	%rd66, %r98, 4;
	add.s64 	%rd67, %rd63, %rd66;
	st.global.f32 	[%rd67], %f35;
	ld.global.nc.f32 	%f36, [%rd65+16];
	add.f32 	%f37, %f40, %f36;
	max.f32 	%f38, %f37, 0f00000000;
	st.global.f32 	[%rd67+16], %f38;
	ret;

}


// ===== COMPILED SASS (sm_100) =====

	.target	sm_100

	.elftype	@"ET_EXEC"


//--------------------- .note.nv.tkinfo           --------------------------
	.section	.note.nv.tkinfo,"",@"SHT_NOTE"
	.sectionflags	@"SHF_NOTE_NV_TKINFO"
	.tkinfo
        /*0018*/ 	.word	0x00000002
        /*0030*/ 	.string	""
        /*0030*/ 	.string	"ptxas"
        /*0030*/ 	.string	"Cuda compilation tools, release 13.0, V13.0.88"
        /*0030*/ 	.string	"Build cuda_13.0.r13.0/compiler.36424714_0"
        /*0030*/ 	.string	"-arch sm_100 -m 64 "



//--------------------- .note.nv.cuinfo           --------------------------
	.section	.note.nv.cuinfo,"",@"SHT_NOTE"
	.sectionflags	@"SHF_NOTE_NV_CUINFO"
        /*0018*/ 	.short	0x0002
        /*001a*/ 	.short	0x0064
        /*001c*/ 	.short	0x0082
	.zero		2


//--------------------- .nv.info                  --------------------------
	.section	.nv.info,"",@"SHT_CUDA_INFO"
	.align	4


	//----- nvinfo : EIATTR_REGCOUNT
	.align		4
        /*0000*/ 	.byte	0x04, 0x2f
        /*0002*/ 	.short	(.L_1 - .L_0)
	.align		4
.L_0:
        /*0004*/ 	.word	index@(my_kernel_kernel0)
        /*0008*/ 	.word	0x00000020


	//----- nvinfo : EIATTR_FRAME_SIZE
	.align		4
.L_1:
        /*000c*/ 	.byte	0x04, 0x11
        /*000e*/ 	.short	(.L_3 - .L_2)
	.align		4
.L_2:
        /*0010*/ 	.word	index@(my_kernel_kernel0)
        /*0014*/ 	.word	0x00000000


	//----- nvinfo : EIATTR_MIN_STACK_SIZE
	.align		4
.L_3:
        /*0018*/ 	.byte	0x04, 0x12
        /*001a*/ 	.short	(.L_5 - .L_4)
	.align		4
.L_4:
        /*001c*/ 	.word	index@(my_kernel_kernel0)
        /*0020*/ 	.word	0x00000000
.L_5:


//--------------------- .nv.compat                --------------------------
	.section	.nv.compat,"",@"SHT_CUDA_COMPAT_INFO"
	.align	4
        /*0000*/ 	.byte	0x02, 0x09, 0x00, 0x00, 0x02, 0x02, 0x01, 0x00, 0x02, 0x05, 0x05, 0x00, 0x03, 0x07, 0x01, 0x01
        /*0010*/ 	.byte	0x02, 0x03, 0x00, 0x00, 0x02, 0x06, 0x01, 0x00, 0x04, 0x0b, 0x08, 0x00, 0x09, 0x00, 0x00, 0x00
        /*0020*/ 	.byte	0x00, 0x00, 0x00, 0x00


//--------------------- .nv.info.my_kernel_kernel0 --------------------------
	.section	.nv.info.my_kernel_kernel0,"",@"SHT_CUDA_INFO"
	.sectionflags	@""
	.align	4


	//----- nvinfo : EIATTR_CUDA_API_VERSION
	.align		4
        /*0000*/ 	.byte	0x04, 0x37
        /*0002*/ 	.short	(.L_7 - .L_6)
.L_6:
        /*0004*/ 	.word	0x00000082


	//----- nvinfo : EIATTR_KPARAM_INFO
	.align		4
.L_7:
        /*0008*/ 	.byte	0x04, 0x17
        /*000a*/ 	.short	(.L_9 - .L_8)
.L_8:
        /*000c*/ 	.word	0x00000000
        /*0010*/ 	.short	0x0003
        /*0012*/ 	.short	0x0018
        /*0014*/ 	.byte	0x00, 0xf5, 0x21, 0x00


	//----- nvinfo : EIATTR_KPARAM_INFO
	.align		4
.L_9:
        /*0018*/ 	.byte	0x04, 0x17
        /*001a*/ 	.short	(.L_11 - .L_10)
.L_10:
        /*001c*/ 	.word	0x00000000
        /*0020*/ 	.short	0x0002
        /*0022*/ 	.short	0x0010
        /*0024*/ 	.byte	0x00, 0xf5, 0x21, 0x00


	//----- nvinfo : EIATTR_KPARAM_INFO
	.align		4
.L_11:
        /*0028*/ 	.byte	0x04, 0x17
        /*002a*/ 	.short	(.L_13 - .L_12)
.L_12:
        /*002c*/ 	.word	0x00000000
        /*0030*/ 	.short	0x0001
        /*0032*/ 	.short	0x0008
        /*0034*/ 	.byte	0x00, 0xf5, 0x21, 0x00


	//----- nvinfo : EIATTR_KPARAM_INFO
	.align		4
.L_13:
        /*0038*/ 	.byte	0x04, 0x17
        /*003a*/ 	.short	(.L_15 - .L_14)
.L_14:
        /*003c*/ 	.word	0x00000000
        /*0040*/ 	.short	0x0000
        /*0042*/ 	.short	0x0000
        /*0044*/ 	.byte	0x00, 0xf5, 0x21, 0x00


	//----- nvinfo : EIATTR_SPARSE_MMA_MASK
	.align		4
.L_15:
        /*0048*/ 	.byte	0x03, 0x50
        /*004a*/ 	.short	0x0000


	//----- nvinfo : EIATTR_MAXREG_COUNT
	.align		4
        /*004c*/ 	.byte	0x03, 0x1b
        /*004e*/ 	.short	0x00ff


	//----- nvinfo : EIATTR_NUM_BARRIERS
	.align		4
        /*0050*/ 	.byte	0x02, 0x4c
        /*0052*/ 	.byte	0x01
	.zero		1


	//----- nvinfo : EIATTR_MERCURY_ISA_VERSION
	.align		4
        /*0054*/ 	.byte	0x03, 0x5f
        /*0056*/ 	.short	0x0101


	//----- nvinfo : EIATTR_VRC_CTA_INIT_COUNT
	.align		4
        /*0058*/ 	.byte	0x02, 0x4a
	.zero		1
	.zero		1


	//----- nvinfo : EIATTR_EXIT_INSTR_OFFSETS
	.align		4
        /*005c*/ 	.byte	0x04, 0x1c
        /*005e*/ 	.short	(.L_17 - .L_16)


	//   ....[0]....
.L_16:
        /*0060*/ 	.word	0x00001a70


	//----- nvinfo : EIATTR_CBANK_PARAM_SIZE
	.align		4
.L_17:
        /*0064*/ 	.byte	0x03, 0x19
        /*0066*/ 	.short	0x0020


	//----- nvinfo : EIATTR_PARAM_CBANK
	.align		4
        /*0068*/ 	.byte	0x04, 0x0a
        /*006a*/ 	.short	(.L_19 - .L_18)
	.align		4
.L_18:
        /*006c*/ 	.word	index@(.nv.constant0.my_kernel_kernel0)
        /*0070*/ 	.short	0x0380
        /*0072*/ 	.short	0x0020


	//----- nvinfo : EIATTR_SW_WAR
	.align		4
.L_19:
        /*0074*/ 	.byte	0x04, 0x36
        /*0076*/ 	.short	(.L_21 - .L_20)
.L_20:
        /*0078*/ 	.word	0x00000008
.L_21:


//--------------------- .nv.callgraph             --------------------------
	.section	.nv.callgraph,"",@"SHT_CUDA_CALLGRAPH"
	.align	4
	.sectionentsize	8
	.align		4
        /*0000*/ 	.word	0x00000000
	.align		4
        /*0004*/ 	.word	0xffffffff
	.align		4
        /*0008*/ 	.word	0x00000000
	.align		4
        /*000c*/ 	.word	0xfffffffe
	.align		4
        /*0010*/ 	.word	0x00000000
	.align		4
        /*0014*/ 	.word	0xfffffffd
	.align		4
        /*0018*/ 	.word	0x00000000
	.align		4
        /*001c*/ 	.word	0xfffffffc


//--------------------- .text.my_kernel_kernel0   --------------------------
	.section	.text.my_kernel_kernel0,"ax",@progbits
	.align	128
        .global         my_kernel_kernel0
        .type           my_kernel_kernel0,@function
        .size           my_kernel_kernel0,(.L_x_4 - my_kernel_kernel0)
        .other          my_kernel_kernel0,@"STO_CUDA_ENTRY STV_DEFAULT"
my_kernel_kernel0:
.text.my_kernel_kernel0:
[----:B------:R-:W-:Y:S01]  /*0000*/  LDC R1, c[0x0][0x37c] ;  /* 0x0000df00ff017b82 */ /* 0x000fe20000000800 */
[----:B------:R-:W0:Y:S01]  /*0010*/  S2R R0, SR_TID.X ;  /* 0x0000000000007919 */ /* 0x000e220000002100 */
[----:B------:R-:W-:-:S06]  /*0020*/  MOV R11, 0x400 ;  /* 0x00000400000b7802 */ /* 0x000fcc0000000f00 */
[----:B------:R-:W1:Y:S01]  /*0030*/  S2UR UR6, SR_CTAID.X ;  /* 0x00000000000679c3 */ /* 0x000e620000002500 */
[----:B------:R-:W-:Y:S01]  /*0040*/  CS2R R22, SRZ ;  /* 0x0000000000167805 */ /* 0x000fe2000001ff00 */
[----:B------:R-:W2:Y:S01]  /*0050*/  S2R R4, SR_CgaCtaId ;  /* 0x0000000000047919 */ /* 0x000ea20000008800 */
[----:B------:R-:W3:Y:S01]  /*0060*/  LDCU.64 UR8, c[0x0][0x358] ;  /* 0x00006b00ff0877ac */ /* 0x000ee20008000a00 */
[----:B------:R-:W-:Y:S01]  /*0070*/  VIADD R9, R11, 0x658 ;  /* 0x000006580b097836 */ /* 0x000fe20000000000 */
[----:B-1----:R-:W-:Y:S02]  /*0080*/  USHF.R.U32.HI UR4, URZ, 0x4, UR6 ;  /* 0x00000004ff047899 */ /* 0x002fe40008011606 */
[----:B------:R-:W-:Y:S01]  /*0090*/  USHF.L.U32 UR6, UR6, 0x3, URZ ;  /* 0x0000000306067899 */ /* 0x000fe200080006ff */
[C---:B0-----:R-:W-:Y:S01]  /*00a0*/  VIADD R6, R0.reuse, 0x38 ;  /* 0x0000003800067836 */ /* 0x041fe20000000000 */
[C---:B------:R-:W-:Y:S01]  /*00b0*/  IADD3 R5, PT, PT, R0.reuse, 0x34, RZ ;  /* 0x0000003400057810 */ /* 0x040fe20007ffe0ff */
[----:B------:R-:W-:Y:S01]  /*00c0*/  VIADD R7, R0, 0x36 ;  /* 0x0000003600077836 */ /* 0x000fe20000000000 */
[----:B------:R-:W-:Y:S01]  /*00d0*/  MOV R21, UR4 ;  /* 0x0000000400157c02 */ /* 0x000fe20008000f00 */
[----:B------:R-:W-:Y:S01]  /*00e0*/  UMOV UR4, URZ ;  /* 0x000000ff00047c82 */ /* 0x000fe20008000000 */
[----:B------:R-:W-:-:S02]  /*00f0*/  LOP3.LUT R2, R6, 0xffff, RZ, 0xc0, !PT ;  /* 0x0000ffff06027812 */ /* 0x000fc400078ec0ff */
[----:B------:R-:W-:Y:S02]  /*0100*/  LOP3.LUT R8, R5, 0xffff, RZ, 0xc0, !PT ;  /* 0x0000ffff05087812 */ /* 0x000fe400078ec0ff */
[----:B--2---:R-:W-:Y:S01]  /*0110*/  LEA R11, R4, R11, 0x18 ;  /* 0x0000000b040b7211 */ /* 0x004fe200078ec0ff */
[----:B------:R-:W-:Y:S01]  /*0120*/  IMAD R2, R2, 0x46a, RZ ;  /* 0x0000046a02027824 */ /* 0x000fe200078e02ff */
[----:B------:R-:W-:Y:S01]  /*0130*/  LEA R9, R4, R9, 0x18 ;  /* 0x0000000904097211 */ /* 0x000fe200078ec0ff */
[----:B------:R-:W-:Y:S02]  /*0140*/  IMAD R8, R8, 0x46a, RZ ;  /* 0x0000046a08087824 */ /* 0x000fe400078e02ff */
[C---:B------:R-:W-:Y:S01]  /*0150*/  VIADD R4, R0.reuse, 0x30 ;  /* 0x0000003000047836 */ /* 0x040fe20000000000 */
[----:B------:R-:W-:Y:S01]  /*0160*/  SHF.R.U32.HI R19, RZ, 0x10, R2 ;  /* 0x00000010ff137819 */ /* 0x000fe20000011602 */
[----:B------:R-:W-:Y:S01]  /*0170*/  IMAD R20, R0, 0x4, R11 ;  /* 0x0000000400147824 */ /* 0x000fe200078e020b */
[----:B------:R-:W-:-:S02]  /*0180*/  SHF.R.U32.HI R8, RZ, 0x10, R8 ;  /* 0x00000010ff087819 */ /* 0x000fc40000011608 */
[----:B------:R-:W-:Y:S02]  /*0190*/  PRMT R2, R19, 0x9910, RZ ;  /* 0x0000991013027816 */ /* 0x000fe400000000ff */
[----:B------:R-:W-:Y:S02]  /*01a0*/  PRMT R14, R8, 0x9910, RZ ;  /* 0x00009910080e7816 */ /* 0x000fe400000000ff */
[----:B------:R-:W-:Y:S01]  /*01b0*/  LOP3.LUT R13, R4, 0xffff, RZ, 0xc0, !PT ;  /* 0x0000ffff040d7812 */ /* 0x000fe200078ec0ff */
[----:B------:R-:W-:-:S04]  /*01c0*/  IMAD R2, R2, 0x3a, RZ ;  /* 0x0000003a02027824 */ /* 0x000fc800078e02ff */
[----:B------:R-:W-:Y:S01]  /*01d0*/  IMAD.MOV R3, RZ, RZ, -R2 ;  /* 0x000000ffff037224 */ /* 0x000fe200078e0a02 */
[----:B------:R-:W-:Y:S01]  /*01e0*/  LOP3.LUT R2, R7, 0xffff, RZ, 0xc0, !PT ;  /* 0x0000ffff07027812 */ /* 0x000fe200078ec0ff */
[----:B------:R-:W-:-:S03]  /*01f0*/  IMAD R13, R13, 0x46a, RZ ;  /* 0x0000046a0d0d7824 */ /* 0x000fc600078e02ff */
[----:B------:R-:W-:Y:S01]  /*0200*/  PRMT R3, R3, 0x7710, RZ ;  /* 0x0000771003037816 */ /* 0x000fe200000000ff */
[----:B------:R-:W-:Y:S01]  /*0210*/  IMAD R2, R2, 0x46a, RZ ;  /* 0x0000046a02027824 */ /* 0x000fe200078e02ff */
[----:B------:R-:W-:Y:S02]  /*0220*/  SHF.R.U32.HI R13, RZ, 0x10, R13 ;  /* 0x00000010ff0d7819 */ /* 0x000fe4000001160d */
[----:B------:R-:W-:Y:S01]  /*0230*/  IADD3 R6, PT, PT, R6, R3, RZ ;  /* 0x0000000306067210 */ /* 0x000fe20007ffe0ff */
[----:B------:R-:W-:Y:S01]  /*0240*/  VIADD R3, R0, 0x32 ;  /* 0x0000003200037836 */ /* 0x000fe20000000000 */
[----:B------:R-:W-:Y:S02]  /*0250*/  SHF.R.U32.HI R2, RZ, 0x10, R2 ;  /* 0x00000010ff027819 */ /* 0x000fe40000011602 */
[----:B------:R-:W-:Y:S02]  /*0260*/  PRMT R13, R13, 0x9910, RZ ;  /* 0x000099100d0d7816 */ /* 0x000fe400000000ff */
[----:B------:R-:W-:-:S02]  /*0270*/  PRMT R2, R2, 0x9910, RZ ;  /* 0x0000991002027816 */ /* 0x000fc400000000ff */
[----:B------:R-:W-:Y:S02]  /*0280*/  LOP3.LUT R10, R3, 0xffff, RZ, 0xc0, !PT ;  /* 0x0000ffff030a7812 */ /* 0x000fe400078ec0ff */
[----:B------:R-:W-:Y:S01]  /*0290*/  MOV R8, R2 ;  /* 0x0000000200087202 */ /* 0x000fe20000000f00 */
[----:B------:R-:W-:Y:S01]  /*02a0*/  VIADD R2, R0, 0x2e ;  /* 0x0000002e00027836 */ /* 0x000fe20000000000 */
[----:B------:R-:W-:Y:S01]  /*02b0*/  LOP3.LUT R6, R6, 0xffff, RZ, 0xc0, !PT ;  /* 0x0000ffff06067812 */ /* 0x000fe200078ec0ff */
[----:B------:R-:W-:Y:S02]  /*02c0*/  IMAD R12, R10, 0x46a, RZ ;  /* 0x0000046a0a0c7824 */ /* 0x000fe400078e02ff */
[----:B------:R-:W-:Y:S01]  /*02d0*/  IMAD.MOV.U32 R10, RZ, RZ, R14 ;  /* 0x000000ffff0a7224 */ /* 0x000fe200078e000e */
[----:B------:R-:W-:Y:S01]  /*02e0*/  LOP3.LUT R14, R2, 0xffff, RZ, 0xc0, !PT ;  /* 0x0000ffff020e7812 */ /* 0x000fe200078ec0ff */
[----:B------:R-:W-:Y:S01]  /*02f0*/  IMAD R8, R8, 0x3a, RZ ;  /* 0x0000003a08087824 */ /* 0x000fe200078e02ff */
[----:B------:R-:W-:Y:S01]  /*0300*/  SHF.R.U32.HI R12, RZ, 0x10, R12 ;  /* 0x00000010ff0c7819 */ /* 0x000fe2000001160c */
[----:B------:R-:W-:-:S02]  /*0310*/  IMAD R10, R10, 0x3a, RZ ;  /* 0x0000003a0a0a7824 */ /* 0x000fc400078e02ff */
[----:B------:R-:W-:Y:S01]  /*0320*/  IMAD R15, R14, 0x46a, RZ ;  /* 0x0000046a0e0f7824 */ /* 0x000fe200078e02ff */
[----:B------:R-:W-:Y:S01]  /*0330*/  IADD3 R8, PT, PT, RZ, -R8, RZ ;  /* 0x80000008ff087210 */ /* 0x000fe20007ffe0ff */
[----:B------:R-:W-:Y:S01]  /*0340*/  IMAD.MOV R14, RZ, RZ, -R10 ;  /* 0x000000ffff0e7224 */ /* 0x000fe200078e0a0a */
[----:B------:R-:W-:Y:S02]  /*0350*/  PRMT R12, R12, 0x9910, RZ ;  /* 0x000099100c0c7816 */ /* 0x000fe400000000ff */
[----:B------:R-:W-:Y:S02]  /*0360*/  PRMT R8, R8, 0x7710, RZ ;  /* 0x0000771008087816 */ /* 0x000fe400000000ff */
[----:B------:R-:W-:Y:S01]  /*0370*/  PRMT R14, R14, 0x7710, RZ ;  /* 0x000077100e0e7816 */ /* 0x000fe200000000ff */
[----:B------:R-:W-:Y:S01]  /*0380*/  IMAD.MOV.U32 R10, RZ, RZ, R12 ;  /* 0x000000ffff0a7224 */ /* 0x000fe200078e000c */
[----:B------:R-:W-:Y:S01]  /*0390*/  MOV R12, R13 ;  /* 0x0000000d000c7202 */ /* 0x000fe20000000f00 */
[----:B------:R-:W-:Y:S01]  /*03a0*/  IMAD.IADD R7, R7, 0x1, R8 ;  /* 0x0000000107077824 */ /* 0x000fe200078e0208 */
[----:B------:R-:W-:Y:S01]  /*03b0*/  SHF.R.U32.HI R8, RZ, 0x10, R15 ;  /* 0x00000010ff087819 */ /* 0x000fe2000001160f */
[----:B------:R-:W-:-:S02]  /*03c0*/  IMAD R10, R10, 0x3a, RZ ;  /* 0x0000003a0a0a7824 */ /* 0x000fc400078e02ff */
[----:B------:R-:W-:Y:S02]  /*03d0*/  IMAD R12, R12, 0x3a, RZ ;  /* 0x0000003a0c0c7824 */ /* 0x000fe400078e02ff */
[----:B------:R-:W-:Y:S01]  /*03e0*/  IMAD.IADD R5, R5, 0x1, R14 ;  /* 0x0000000105057824 */ /* 0x000fe200078e020e */
[----:B------:R-:W-:Y:S01]  /*03f0*/  PRMT R14, R8, 0x9910, RZ ;  /* 0x00009910080e7816 */ /* 0x000fe200000000ff */
[----:B------:R-:W-:Y:S01]  /*0400*/  IMAD.MOV R10, RZ, RZ, -R10 ;  /* 0x000000ffff0a7224 */ /* 0x000fe200078e0a0a */
[----:B------:R-:W-:Y:S01]  /*0410*/  IADD3 R8, PT, PT, R0, 0x70, RZ ;  /* 0x0000007000087810 */ /* 0x000fe20007ffe0ff */
[----:B------:R-:W-:-:S03]  /*0420*/  IMAD.MOV R13, RZ, RZ, -R12 ;  /* 0x000000ffff0d7224 */ /* 0x000fc600078e0a0c */
[----:B------:R-:W-:Y:S02]  /*0430*/  PRMT R12, R10, 0x7710, RZ ;  /* 0x000077100a0c7816 */ /* 0x000fe400000000ff */
[----:B------:R-:W-:Y:S01]  /*0440*/  LOP3.LUT R10, R8, 0xffff, RZ, 0xc0, !PT ;  /* 0x0000ffff080a7812 */ /* 0x000fe200078ec0ff */
[----:B------:R-:W-:Y:S01]  /*0450*/  IMAD R8, R14, 0x3a, RZ ;  /* 0x0000003a0e087824 */ /* 0x000fe200078e02ff */
[----:B------:R-:W-:Y:S02]  /*0460*/  PRMT R13, R13, 0x7710, RZ ;  /* 0x000077100d0d7816 */ /* 0x000fe400000000ff */
[----:B------:R-:W-:Y:S01]  /*0470*/  IADD3 R3, PT, PT, R3, R12, RZ ;  /* 0x0000000c03037210 */ /* 0x000fe20007ffe0ff */
[----:B------:R-:W-:Y:S01]  /*0480*/  IMAD.MOV R8, RZ, RZ, -R8 ;  /* 0x000000ffff087224 */ /* 0x000fe200078e0a08 */
[----:B------:R-:W-:Y:S01]  /*0490*/  IADD3 R12, PT, PT, R0, 0xa8, RZ ;  /* 0x000000a8000c7810 */ /* 0x000fe20007ffe0ff */
[----:B------:R-:W-:Y:S01]  /*04a0*/  IMAD R18, R10, 0x46a, RZ ;  /* 0x0000046a0a127824 */ /* 0x000fe200078e02ff */
[----:B------:R-:W-:Y:S01]  /*04b0*/  LOP3.LUT R10, R7, 0xffff, RZ, 0xc0, !PT ;  /* 0x0000ffff070a7812 */ /* 0x000fe200078ec0ff */
[----:B------:R-:W-:Y:S01]  /*04c0*/  IMAD.IADD R4, R4, 0x1, R13 ;  /* 0x0000000104047824 */ /* 0x000fe200078e020d */
[----:B------:R-:W-:Y:S01]  /*04d0*/  PRMT R13, R8, 0x7710, RZ ;  /* 0x00007710080d7816 */ /* 0x000fe200000000ff */
[C---:B------:R-:W-:Y:S01]  /*04e0*/  IMAD R8, R21.reuse, 0x3a0, R6 ;  /* 0x000003a015087824 */ /* 0x040fe200078e0206 */
[----:B------:R-:W-:Y:S01]  /*04f0*/  LOP3.LUT R12, R12, 0xffff, RZ, 0xc0, !PT ;  /* 0x0000ffff0c0c7812 */ /* 0x000fe200078ec0ff */
[----:B------:R-:W-:Y:S01]  /*0500*/  IMAD R7, R21, 0x3a0, R10 ;  /* 0x000003a015077824 */ /* 0x000fe200078e020a */
[----:B------:R-:W-:Y:S01]  /*0510*/  SHF.R.U32.HI R18, RZ, 0x10, R18 ;  /* 0x00000010ff127819 */ /* 0x000fe20000011612 */
[----:B------:R-:W-:-:S02]  /*0520*/  IMAD.IADD R6, R2, 0x1, R13 ;  /* 0x0000000102067824 */ /* 0x000fc400078e020d */
[----:B------:R-:W-:Y:S01]  /*0530*/  IMAD R19, R19, 0x1960, R8 ;  /* 0x0000196013137824 */ /* 0x000fe200078e0208 */
[----:B------:R-:W-:Y:S01]  /*0540*/  LOP3.LUT R8, R5, 0xffff, RZ, 0xc0, !PT ;  /* 0x0000ffff05087812 */ /* 0x000fe200078ec0ff */
[----:B------:R-:W-:Y:S01]  /*0550*/  IMAD R2, R12, 0x46a, RZ ;  /* 0x0000046a0c027824 */ /* 0x000fe200078e02ff */
[C---:B------:R-:W-:Y:S01]  /*0560*/  IADD3 R12, PT, PT, R0.reuse, 0x150, RZ ;  /* 0x00000150000c7810 */ /* 0x040fe20007ffe0ff */
[----:B------:R-:W-:Y:S02]  /*0570*/  VIADD R10, R0, 0x118 ;  /* 0x00000118000a7836 */ /* 0x000fe40000000000 */
[----:B------:R-:W-:Y:S01]  /*0580*/  IMAD R18, R18, 0x1960, R7 ;  /* 0x0000196012127824 */ /* 0x000fe200078e0207 */
[C---:B------:R-:W-:Y:S01]  /*0590*/  IADD3 R7, PT, PT, R0.reuse, 0xe0, RZ ;  /* 0x000000e000077810 */ /* 0x040fe20007ffe0ff */
[----:B------:R-:W-:Y:S01]  /*05a0*/  VIADD R13, R0, 0x188 ;  /* 0x00000188000d7836 */ /* 0x000fe20000000000 */
[----:B------:R-:W-:Y:S01]  /*05b0*/  SHF.R.U32.HI R2, RZ, 0x10, R2 ;  /* 0x00000010ff027819 */ /* 0x000fe20000011602 */
[----:B------:R-:W-:Y:S01]  /*05c0*/  IMAD R5, R21, 0x3a0, R8 ;  /* 0x000003a015057824 */ /* 0x000fe200078e0208 */
[----:B------:R-:W-:-:S02]  /*05d0*/  LOP3.LUT R10, R10, 0xffff, RZ, 0xc0, !PT ;  /* 0x0000ffff0a0a7812 */ /* 0x000fc400078ec0ff */
[----:B------:R-:W-:Y:S01]  /*05e0*/  LOP3.LUT R7, R7, 0xffff, RZ, 0xc0, !PT ;  /* 0x0000ffff07077812 */ /* 0x000fe200078ec0ff */
[----:B------:R-:W-:Y:S01]  /*05f0*/  IMAD R2, R2, 0x1960, R5 ;  /* 0x0000196002027824 */ /* 0x000fe200078e0205 */
[----:B------:R-:W-:Y:S01]  /*0600*/  LOP3.LUT R12, R12, 0xffff, RZ, 0xc0, !PT ;  /* 0x0000ffff0c0c7812 */ /* 0x000fe200078ec0ff */
[----:B------:R-:W-:Y:S01]  /*0610*/  IMAD R5, R10, 0x46a, RZ ;  /* 0x0000046a0a057824 */ /* 0x000fe200078e02ff */
[----:B------:R-:W-:Y:S01]  /*0620*/  LOP3.LUT R14, R13, 0xffff, RZ, 0xc0, !PT ;  /* 0x0000ffff0d0e7812 */ /* 0x000fe200078ec0ff */
[----:B------:R-:W-:Y:S01]  /*0630*/  IMAD R7, R7, 0x46a, RZ ;  /* 0x0000046a07077824 */ /* 0x000fe200078e02ff */
[----:B------:R-:W-:Y:S01]  /*0640*/  LOP3.LUT R10, R4, 0xffff, RZ, 0xc0, !PT ;  /* 0x0000ffff040a7812 */ /* 0x000fe200078ec0ff */
[----:B------:R-:W-:Y:S01]  /*0650*/  IMAD R13, R12, 0x46a, RZ ;  /* 0x0000046a0c0d7824 */ /* 0x000fe200078e02ff */
[----:B------:R-:W-:Y:S01]  /*0660*/  LOP3.LUT R12, R6, 0xffff, RZ, 0xc0, !PT ;  /* 0x0000ffff060c7812 */ /* 0x000fe200078ec0ff */
[----:B------:R-:W-:Y:S01]  /*0670*/  IMAD R14, R14, 0x46a, RZ ;  /* 0x0000046a0e0e7824 */ /* 0x000fe200078e02ff */
[----:B------:R-:W-:-:S02]  /*0680*/  LOP3.LUT R8, R3, 0xffff, RZ, 0xc0, !PT ;  /* 0x0000ffff03087812 */ /* 0x000fc400078ec0ff */
[----:B------:R-:W-:Y:S01]  /*0690*/  SHF.R.U32.HI R4, RZ, 0x10, R5 ;  /* 0x00000010ff047819 */ /* 0x000fe20000011605 */
[C---:B------:R-:W-:Y:S01]  /*06a0*/  IMAD R5, R21.reuse, 0x3a0, R10 ;  /* 0x000003a015057824 */ /* 0x040fe200078e020a */
[----:B------:R-:W-:Y:S01]  /*06b0*/  SHF.R.U32.HI R3, RZ, 0x10, R7 ;  /* 0x00000010ff037819 */ /* 0x000fe20000011607 */
[C---:B------:R-:W-:Y:S01]  /*06c0*/  IMAD R7, R21.reuse, 0x3a0, R12 ;  /* 0x000003a015077824 */ /* 0x040fe200078e020c */
[----:B------:R-:W-:Y:S01]  /*06d0*/  SHF.R.U32.HI R6, RZ, 0x10, R13 ;  /* 0x00000010ff067819 */ /* 0x000fe2000001160d */
[----:B------:R-:W-:Y:S02]  /*06e0*/  IMAD R4, R4, 0x1960, R5 ;  /* 0x0000196004047824 */ /* 0x000fe400078e0205 */
[----:B------:R-:W-:Y:S02]  /*06f0*/  IMAD R8, R21, 0x3a0, R8 ;  /* 0x000003a015087824 */ /* 0x000fe400078e0208 */
[----:B------:R-:W-:Y:S01]  /*0700*/  IMAD R5, R6, 0x1960, R7 ;  /* 0x0000196006057824 */ /* 0x000fe200078e0207 */
[----:B------:R-:W-:Y:S01]  /*0710*/  IADD3 R6, PT, PT, R0, 0x16c, RZ ;  /* 0x0000016c00067810 */ /* 0x000fe20007ffe0ff */
[----:B------:R-:W-:Y:S01]  /*0720*/  IMAD R3, R3, 0x1960, R8 ;  /* 0x0000196003037824 */ /* 0x000fe200078e0208 */
[----:B------:R-:W-:Y:S01]  /*0730*/  SHF.R.U32.HI R7, RZ, 0x10, R14 ;  /* 0x00000010ff077819 */ /* 0x000fe2000001160e */
[----:B------:R-:W-:Y:S01]  /*0740*/  IMAD R21, R21, 0x3a0, R0 ;  /* 0x000003a015157824 */ /* 0x000fe200078e0200 */
[----:B------:R-:W-:-:S02]  /*0750*/  LOP3.LUT R8, R6, 0xffff, RZ, 0xc0, !PT ;  /* 0x0000ffff06087812 */ /* 0x000fc400078ec0ff */
[----:B------:R-:W-:Y:S02]  /*0760*/  PRMT R12, R7, 0x9910, RZ ;  /* 0x00009910070c7816 */ /* 0x000fe400000000ff */
[----:B------:R-:W-:Y:S01]  /*0770*/  SHF.R.U32.HI R6, RZ, 0x2, R0 ;  /* 0x00000002ff067819 */ /* 0x000fe20000011600 */
[----:B------:R-:W-:Y:S01]  /*0780*/  IMAD R10, R8, 0x46a, RZ ;  /* 0x0000046a080a7824 */ /* 0x000fe200078e02ff */
[C---:B------:R-:W-:Y:S01]  /*0790*/  LOP3.LUT R7, R0.reuse, 0x3, RZ, 0xc0, !PT ;  /* 0x0000000300077812 */ /* 0x040fe200078ec0ff */
[----:B------:R-:W-:-:S03]  /*07a0*/  IMAD R8, R0, 0xe8, R9 ;  /* 0x000000e800087824 */ /* 0x000fc600078e0209 */
[----:B------:R-:W-:Y:S01]  /*07b0*/  SHF.R.U32.HI R9, RZ, 0x10, R10 ;  /* 0x00000010ff097819 */ /* 0x000fe2000001160a */
[----:B---3--:R-:W-:-:S07]  /*07c0*/  IMAD R10, R12, 0x1960, RZ ;  /* 0x000019600c0a7824 */ /* 0x008fce00078e02ff */
.L_x_2:
[----:B------:R-:W0:Y:S01]  /*07d0*/  LDC.64 R12, c[0x0][0x380] ;  /* 0x0000e000ff0c7b82 */ /* 0x000e220000000a00 */
[----:B------:R-:W-:Y:S01]  /*07e0*/  UIMAD UR5, UR4, 0x3a, URZ ;  /* 0x0000003a040578a4 */ /* 0x000fe2000f8e02ff */
[----:B------:R-:W1:Y:S05]  /*07f0*/  LDCU.64 UR10, c[0x0][0x380] ;  /* 0x00007000ff0a77ac */ /* 0x000e6a0008000a00 */
[----:B------:R-:W-:Y:S01]  /*0800*/  IADD3 R17, PT, PT, R21, UR5, RZ ;  /* 0x0000000515117c10 */ /* 0x000fe2000fffe0ff */
[----:B------:R-:W-:-:S04]  /*0810*/  VIADD R11, R19, UR5 ;  /* 0x00000005130b7c36 */ /* 0x000fc80008000000 */
[----:B0-----:R-:W-:-:S05]  /*0820*/  IMAD.WIDE.U32 R16, R17, 0x4, R12 ;  /* 0x0000000411107825 */ /* 0x001fca00078e000c */
[----:B------:R-:W2:Y:S04]  /*0830*/  LDG.E.CONSTANT R14, desc[UR8][R16.64+0x70] ;  /* 0x00007008100e7981 */ /* 0x000ea8000c1e9900 */
[----:B------:R0:W3:Y:S01]  /*0840*/  LDG.E.CONSTANT R15, desc[UR8][R16.64] ;  /* 0x00000008100f7981 */ /* 0x0000e2000c1e9900 */
[----:B------:R-:W-:Y:S01]  /*0850*/  BAR.SYNC.DEFER_BLOCKING 0x0 ;  /* 0x0000000000007b1d */ /* 0x000fe20000010000 */
[----:B0-----:R-:W-:-:S06]  /*0860*/  IMAD.WIDE.U32 R16, R11, 0x4, R12 ;  /* 0x000000040b107825 */ /* 0x001fcc00078e000c */
[----:B------:R-:W4:Y:S01]  /*0870*/  LDG.E.CONSTANT R16, desc[UR8][R16.64] ;  /* 0x0000000810107981 */ /* 0x000f22000c1e9900 */
[----:B------:R-:W-:-:S05]  /*0880*/  IADD3 R25, PT, PT, R18, UR5, RZ ;  /* 0x0000000512197c10 */ /* 0x000fca000fffe0ff */
[----:B------:R-:W-:-:S05]  /*0890*/  IMAD.WIDE.U32 R24, R25, 0x4, R12 ;  /* 0x0000000419187825 */ /* 0x000fca00078e000c */
[----:B------:R0:W5:Y:S01]  /*08a0*/  LDG.E.CONSTANT R17, desc[UR8][R24.64] ;  /* 0x0000000818117981 */ /* 0x000162000c1e9900 */
[----:B------:R-:W-:-:S04]  /*08b0*/  VIADD R11, R2, UR5 ;  /* 0x00000005020b7c36 */ /* 0x000fc80008000000 */
[----:B0-----:R-:W-:-:S06]  /*08c0*/  IMAD.WIDE.U32 R24, R11, 0x4, R12 ;  /* 0x000000040b187825 */ /* 0x001fcc00078e000c */
[----:B------:R-:W5:Y:S01]  /*08d0*/  LDG.E.CONSTANT R24, desc[UR8][R24.64] ;  /* 0x0000000818187981 */ /* 0x000f62000c1e9900 */
[----:B------:R-:W-:Y:S01]  /*08e0*/  IADD3 R27, PT, PT, R3, UR5, RZ ;  /* 0x00000005031b7c10 */ /* 0x000fe2000fffe0ff */
[----:B------:R-:W-:-:S04]  /*08f0*/  VIADD R11, R4, UR5 ;  /* 0x00000005040b7c36 */ /* 0x000fc80008000000 */
[----:B------:R-:W-:-:S05]  /*0900*/  IMAD.WIDE.U32 R26, R27, 0x4, R12 ;  /* 0x000000041b1a7825 */ /* 0x000fca00078e000c */
[----:B------:R0:W5:Y:S02]  /*0910*/  LDG.E.CONSTANT R25, desc[UR8][R26.64] ;  /* 0x000000081a197981 */ /* 0x000164000c1e9900 */
[----:B0-----:R-:W-:-:S06]  /*0920*/  IMAD.WIDE.U32 R26, R11, 0x4, R12 ;  /* 0x000000040b1a7825 */ /* 0x001fcc00078e000c */
[----:B------:R-:W5:Y:S01]  /*0930*/  LDG.E.CONSTANT R26, desc[UR8][R26.64] ;  /* 0x000000081a1a7981 */ /* 0x000f62000c1e9900 */
[----:B------:R-:W-:-:S05]  /*0940*/  IADD3 R11, PT, PT, R5, UR5, RZ ;  /* 0x00000005050b7c10 */ /* 0x000fca000fffe0ff */
[----:B------:R-:W-:-:S04]  /*0950*/  IMAD.WIDE.U32 R12, R11, 0x4, R12 ;  /* 0x000000040b0c7825 */ /* 0x000fc800078e000c */
[----:B------:R-:W-:-:S05]  /*0960*/  VIADD R11, R0, 0x54 ;  /* 0x00000054000b7836 */ /* 0x000fca0000000000 */
[----:B------:R-:W-:Y:S02]  /*0970*/  LOP3.LUT R28, R11, 0xffff, RZ, 0xc0, !PT ;  /* 0x0000ffff0b1c7812 */ /* 0x000fe400078ec0ff */
[----:B------:R0:W5:Y:S03]  /*0980*/  LDG.E.CONSTANT R11, desc[UR8][R12.64] ;  /* 0x000000080c0b7981 */ /* 0x000166000c1e9900 */
[----:B------:R-:W-:-:S05]  /*0990*/  IMAD R28, R28, 0x46a, RZ ;  /* 0x0000046a1c1c7824 */ /* 0x000fca00078e02ff */
[----:B------:R-:W-:Y:S01]  /*09a0*/  SHF.R.U32.HI R29, RZ, 0x10, R28 ;  /* 0x00000010ff1d7819 */ /* 0x000fe2000001161c */
[----:B--2---:R2:W-:Y:S04]  /*09b0*/  STS [R20+0x70], R14 ;  /* 0x0000700e14007388 */ /* 0x0045e80000000800 */
[----:B---3--:R3:W-:Y:S01]  /*09c0*/  STS [R20], R15 ;  /* 0x0000000f14007388 */ /* 0x0087e20000000800 */
[----:B--2---:R-:W-:Y:S01]  /*09d0*/  MOV R14, R21 ;  /* 0x00000015000e7202 */ /* 0x004fe20000000f00 */
[----:B---3--:R-:W-:-:S04]  /*09e0*/  IMAD.MOV.U32 R15, RZ, RZ, RZ ;  /* 0x000000ffff0f7224 */ /* 0x008fc800078e00ff */
[----:B0-----:R-:W-:-:S03]  /*09f0*/  IMAD.WIDE.U32 R12, R29, 0x1960, R14 ;  /* 0x000019601d0c7825 */ /* 0x001fc600078e000e */
[----:B------:R-:W-:-:S04]  /*0a00*/  IADD3 R27, P0, PT, R12, UR5, RZ ;  /* 0x000000050c1b7c10 */ /* 0x000fc8000ff1e0ff */
[----:B------:R-:W-:Y:S02]  /*0a10*/  IADD3.X R28, PT, PT, RZ, R13, RZ, P0, !PT ;  /* 0x0000000dff1c7210 */ /* 0x000fe400007fe4ff */
[----:B-1----:R-:W-:-:S04]  /*0a20*/  LEA R12, P0, R27, UR10, 0x2 ;  /* 0x0000000a1b0c7c11 */ /* 0x002fc8000f8010ff */
[----:B------:R-:W-:Y:S01]  /*0a30*/  LEA.HI.X R13, R27, UR11, R28, 0x2, P0 ;  /* 0x0000000b1b0d7c11 */ /* 0x000fe200080f141c */
[----:B------:R-:W-:-:S05]  /*0a40*/  VIADD R27, R0, 0x8c ;  /* 0x0000008c001b7836 */ /* 0x000fca0000000000 */
[----:B------:R-:W-:-:S05]  /*0a50*/  LOP3.LUT R27, R27, 0xffff, RZ, 0xc0, !PT ;  /* 0x0000ffff1b1b7812 */ /* 0x000fca00078ec0ff */
[----:B------:R-:W-:Y:S01]  /*0a60*/  IMAD R27, R27, 0x46a, RZ ;  /* 0x0000046a1b1b7824 */ /* 0x000fe200078e02ff */
[----:B----4-:R0:W-:Y:S04]  /*0a70*/  STS [R20+0xe0], R16 ;  /* 0x0000e01014007388 */ /* 0x0101e80000000800 */
[----:B------:R-:W-:Y:S01]  /*0a80*/  SHF.R.U32.HI R27, RZ, 0x10, R27 ;  /* 0x00000010ff1b7819 */ /* 0x000fe2000001161b */
[----:B0-----:R0:W2:Y:S04]  /*0a90*/  LDG.E.CONSTANT R16, desc[UR8][R12.64+0x68] ;  /* 0x000068080c107981 */ /* 0x0010a8000c1e9900 */
[----:B0-----:R-:W-:-:S03]  /*0aa0*/  IMAD.WIDE.U32 R12, R27, 0x1960, R14 ;  /* 0x000019601b0c7825 */ /* 0x001fc600078e000e */
[----:B------:R-:W-:-:S04]  /*0ab0*/  IADD3 R27, P0, PT, R12, UR5, RZ ;  /* 0x000000050c1b7c10 */ /* 0x000fc8000ff1e0ff */
[----:B------:R-:W-:Y:S02]  /*0ac0*/  IADD3.X R28, PT, PT, RZ, R13, RZ, P0, !PT ;  /* 0x0000000dff1c7210 */ /* 0x000fe400007fe4ff */
[----:B------:R-:W-:-:S04]  /*0ad0*/  LEA R12, P0, R27, UR10, 0x2 ;  /* 0x0000000a1b0c7c11 */ /* 0x000fc8000f8010ff */
[----:B------:R-:W-:Y:S01]  /*0ae0*/  LEA.HI.X R13, R27, UR11, R28, 0x2, P0 ;  /* 0x0000000b1b0d7c11 */ /* 0x000fe200080f141c */
[----:B------:R-:W-:-:S05]  /*0af0*/  VIADD R27, R0, 0xc4 ;  /* 0x000000c4001b7836 */ /* 0x000fca0000000000 */
[----:B------:R-:W-:-:S05]  /*0b00*/  LOP3.LUT R27, R27, 0xffff, RZ, 0xc0, !PT ;  /* 0x0000ffff1b1b7812 */ /* 0x000fca00078ec0ff */
[----:B------:R-:W-:Y:S01]  /*0b10*/  IMAD R27, R27, 0x46a, RZ ;  /* 0x0000046a1b1b7824 */ /* 0x000fe200078e02ff */
[----:B-----5:R0:W-:Y:S04]  /*0b20*/  STS [R20+0x1c0], R17 ;  /* 0x0001c01114007388 */ /* 0x0201e80000000800 */
[----:B------:R-:W-:Y:S01]  /*0b30*/  SHF.R.U32.HI R27, RZ, 0x10, R27 ;  /* 0x00000010ff1b7819 */ /* 0x000fe2000001161b */
[----:B0-----:R0:W3:Y:S04]  /*0b40*/  LDG.E.CONSTANT R17, desc[UR8][R12.64+0x60] ;  /* 0x000060080c117981 */ /* 0x0010e8000c1e9900 */
        /* <DEDUP_REMOVED lines=8> */
[----:B------:R0:W-:Y:S04]  /*0bd0*/  STS [R20+0x2a0], R24 ;  /* 0x0002a01814007388 */ /* 0x0001e80000000800 */
[----:B------:R-:W-:Y:S01]  /*0be0*/  SHF.R.U32.HI R27, RZ, 0x10, R27 ;  /* 0x00000010ff1b7819 */ /* 0x000fe2000001161b */
[----:B0-----:R0:W4:Y:S04]  /*0bf0*/  LDG.E.CONSTANT R24, desc[UR8][R12.64+0x58] ;  /* 0x000058080c187981 */ /* 0x001128000c1e9900 */
        /* <DEDUP_REMOVED lines=10> */
[----:B------:R1:W-:Y:S04]  /*0ca0*/  STS [R20+0x460], R26 ;  /* 0x0004601a14007388 */ /* 0x0003e80000000800 */
[----:B0-----:R0:W5:Y:S02]  /*0cb0*/  LDG.E.CONSTANT R25, desc[UR8][R12.64+0x50] ;  /* 0x000050080c197981 */ /* 0x001164000c1e9900 */
[----:B0-----:R-:W-:-:S03]  /*0cc0*/  IMAD.WIDE.U32 R12, R27, 0x1960, R14 ;  /* 0x000019601b0c7825 */ /* 0x001fc600078e000e */
[----:B-1----:R-:W-:Y:S01]  /*0cd0*/  IADD3 R26, P0, PT, R12, UR5, RZ ;  /* 0x000000050c1a7c10 */ /* 0x002fe2000ff1e0ff */
[----:B------:R-:W-:-:S03]  /*0ce0*/  IMAD.WIDE.U32 R14, R9, 0x1960, R14 ;  /* 0x00001960090e7825 */ /* 0x000fc600078e000e */
[----:B------:R-:W-:Y:S02]  /*0cf0*/  IADD3.X R27, PT, PT, RZ, R13, RZ, P0, !PT ;  /* 0x0000000dff1b7210 */ /* 0x000fe400007fe4ff */
[----:B------:R-:W-:-:S04]  /*0d00*/  LEA R12, P0, R26, UR10, 0x2 ;  /* 0x0000000a1a0c7c11 */ /* 0x000fc8000f8010ff */
[----:B------:R-:W-:Y:S02]  /*0d10*/  LEA.HI.X R13, R26, UR11, R27, 0x2, P0 ;  /* 0x0000000b1a0d7c11 */ /* 0x000fe400080f141b */
[----:B------:R-:W-:-:S05]  /*0d20*/  IADD3 R27, P0, PT, R14, UR5, RZ ;  /* 0x000000050e1b7c10 */ /* 0x000fca000ff1e0ff */
[----:B------:R-:W-:Y:S01]  /*0d30*/  IMAD.X R28, RZ, RZ, R15, P0 ;  /* 0x000000ffff1c7224 */ /* 0x000fe200000e060f */
[----:B------:R-:W-:Y:S02]  /*0d40*/  ISETP.GT.U32.AND P0, PT, R0, 0xd, PT ;  /* 0x0000000d0000780c */ /* 0x000fe40003f04070 */
[----:B------:R-:W-:-:S04]  /*0d50*/  LEA R14, P1, R27, UR10, 0x2 ;  /* 0x0000000a1b0e7c11 */ /* 0x000fc8000f8210ff */
[----:B------:R-:W-:Y:S02]  /*0d60*/  LEA.HI.X R15, R27, UR11, R28, 0x2, P1 ;  /* 0x0000000b1b0f7c11 */ /* 0x000fe400088f141c */
[----:B------:R0:W5:Y:S04]  /*0d70*/  LDG.E.CONSTANT R27, desc[UR8][R12.64+0x48] ;  /* 0x000048080c1b7981 */ /* 0x000168000c1e9900 */
[----:B------:R-:W5:Y:S01]  /*0d80*/  LDG.E.CONSTANT R15, desc[UR8][R14.64+0x40] ;  /* 0x000040080e0f7981 */ /* 0x000f62000c1e9900 */
[----:B------:R-:W-:-:S04]  /*0d90*/  @!P0 LOP3.LUT R26, R10, 0xffff, RZ, 0xc0, !PT ;  /* 0x0000ffff0a1a8812 */ /* 0x000fc800078ec0ff */
[----:B------:R-:W-:-:S04]  /*0da0*/  @!P0 IADD3 R26, P1, P2, R21, UR5, R26 ;  /* 0x00000005151a8c10 */ /* 0x000fc8000fa3e01a */
[----:B------:R-:W-:Y:S02]  /*0db0*/  @!P0 IADD3.X R29, PT, PT, RZ, RZ, RZ, P1, P2 ;  /* 0x000000ffff1d8210 */ /* 0x000fe40000fe44ff */
[----:B0-----:R-:W-:-:S04]  /*0dc0*/  @!P0 LEA R12, P1, R26, UR10, 0x2 ;  /* 0x0000000a1a0c8c11 */ /* 0x001fc8000f8210ff */
[----:B------:R-:W-:-:S05]  /*0dd0*/  @!P0 LEA.HI.X R13, R26, UR11, R29, 0x2, P1 ;  /* 0x0000000b1a0d8c11 */ /* 0x000fca00088f141d */
[----:B------:R0:W5:Y:S01]  /*0de0*/  @!P0 LDG.E.CONSTANT R29, desc[UR8][R12.64+0xb0] ;  /* 0x0000b0080c1d8981 */ /* 0x000162000c1e9900 */
[----:B------:R-:W-:Y:S01]  /*0df0*/  ULOP3.LUT UR11, UR6, 0x78, URZ, 0xc0, !UPT ;  /* 0x00000078060b7892 */ /* 0x000fe2000f8ec0ff */
[----:B0-----:R-:W-:Y:S02]  /*0e00*/  HFMA2 R13, -RZ, RZ, 0, 3.45706939697265625e-06 ;  /* 0x0000003aff0d7431 */ /* 0x001fe400000001ff */
[----:B------:R0:W-:Y:S01]  /*0e10*/  STS [R20+0x540], R11 ;  /* 0x0005400b14007388 */ /* 0x0001e20000000800 */
[----:B------:R-:W-:Y:S01]  /*0e20*/  UIMAD UR10, UR4, 0x1d00, UR11 ;  /* 0x00001d00040a78a4 */ /* 0x000fe2000f8e020b */
[----:B------:R-:W-:Y:S01]  /*0e30*/  UMOV UR7, 0x4 ;  /* 0x0000000400077882 */ /* 0x000fe20000000000 */
[----:B------:R-:W-:Y:S01]  /*0e40*/  UMOV UR5, URZ ;  /* 0x000000ff00057c82 */ /* 0x000fe20008000000 */
[C---:B0-----:R-:W-:Y:S01]  /*0e50*/  IMAD R11, R0.reuse, 0x3a0, RZ ;  /* 0x000003a0000b7824 */ /* 0x041fe200078e02ff */
[----:B--2---:R0:W-:Y:S02]  /*0e60*/  STS [R20+0x150], R16 ;  /* 0x0001501014007388 */ /* 0x0041e40000000800 */
[----:B0-----:R-:W-:-:S02]  /*0e70*/  IMAD R16, R0, R13, 0x1 ;  /* 0x0000000100107424 */ /* 0x001fc400078e020d */
[----:B---3--:R0:W-:Y:S04]  /*0e80*/  STS [R20+0x230], R17 ;  /* 0x0002301114007388 */ /* 0x0081e80000000800 */
[----:B----4-:R0:W-:Y:S04]  /*0e90*/  STS [R20+0x310], R24 ;  /* 0x0003101814007388 */ /* 0x0101e80000000800 */
[----:B-----5:R0:W-:Y:S04]  /*0ea0*/  STS [R20+0x3f0], R25 ;  /* 0x0003f01914007388 */ /* 0x0201e80000000800 */
[----:B------:R0:W-:Y:S04]  /*0eb0*/  STS [R20+0x4d0], R27 ;  /* 0x0004d01b14007388 */ /* 0x0001e80000000800 */
[----:B------:R0:W-:Y:S04]  /*0ec0*/  STS [R20+0x5b0], R15 ;  /* 0x0005b00f14007388 */ /* 0x0001e80000000800 */
[----:B------:R0:W-:Y:S01]  /*0ed0*/  @!P0 STS [R20+0x620], R29 ;  /* 0x0006201d14008388 */ /* 0x0001e20000000800 */
[----:B------:R-:W-:-:S13]  /*0ee0*/  ISETP.GT.U32.AND P0, PT, R0, 0x7, PT ;  /* 0x000000070000780c */ /* 0x000fda0003f04070 */
.L_x_0:
[C---:B0-----:R-:W-:Y:S01]  /*0ef0*/  VIADD R24, R16.reuse, 0xffffffff ;  /* 0xffffffff10187836 */ /* 0x041fe20000000000 */
[----:B------:R-:W-:-:S04]  /*0f00*/  ISETP.GT.U32.OR P2, PT, R16, 0x1cf, P0 ;  /* 0x000001cf1000780c */ /* 0x000fc80000744470 */
[----:B------:R-:W-:-:S09]  /*0f10*/  ISETP.GT.U32.OR P1, PT, R24, 0x1cf, P0 ;  /* 0x000001cf1800780c */ /* 0x000fd20000724470 */
[----:B------:R-:W0:Y:S01]  /*0f20*/  @!P2 LDC.64 R12, c[0x0][0x388] ;  /* 0x0000e200ff0cab82 */ /* 0x000e220000000a00 */
[----:B------:R-:W-:Y:S02]  /*0f30*/  @!P2 IADD3 R17, PT, PT, R11, 0x10, RZ ;  /* 0x000000100b11a810 */ /* 0x000fe40007ffe0ff */
[----:B------:R-:W-:Y:S02]  /*0f40*/  @!P2 LOP3.LUT R26, R16, 0x7, RZ, 0xc0, !PT ;  /* 0x00000007101aa812 */ /* 0x000fe400078ec0ff */
[----:B------:R-:W-:Y:S02]  /*0f50*/  @!P2 LOP3.LUT R25, R17, 0x1f80, RZ, 0xc0, !PT ;  /* 0x00001f801119a812 */ /* 0x000fe400078ec0ff */
[----:B------:R-:W-:Y:S01]  /*0f60*/  @!P1 LOP3.LUT R24, R24, 0x6, RZ, 0xc0, !PT ;  /* 0x0000000618189812 */ /* 0x000fe200078ec0ff */
[----:B------:R-:W1:Y:S01]  /*0f70*/  @!P1 LDC.64 R14, c[0x0][0x388] ;  /* 0x0000e200ff0e9b82 */ /* 0x000e620000000a00 */
[----:B------:R-:W-:Y:S02]  /*0f80*/  @!P1 LOP3.LUT R17, R11, 0x1f80, RZ, 0xc0, !PT ;  /* 0x00001f800b119812 */ /* 0x000fe400078ec0ff */
[----:B------:R-:W-:-:S02]  /*0f90*/  @!P2 IADD3 R25, PT, PT, R25, UR10, R26 ;  /* 0x0000000a1919ac10 */ /* 0x000fc4000fffe01a */
[----:B------:R-:W-:-:S03]  /*0fa0*/  @!P1 IADD3 R17, PT, PT, R17, UR10, R24 ;  /* 0x0000000a11119c10 */ /* 0x000fc6000fffe018 */
[----:B0-----:R-:W-:-:S06]  /*0fb0*/  @!P2 IMAD.WIDE.U32 R12, R25, 0x4, R12 ;  /* 0x00000004190ca825 */ /* 0x001fcc00078e000c */
[----:B------:R-:W2:Y:S01]  /*0fc0*/  @!P2 LDG.E.CONSTANT R13, desc[UR8][R12.64] ;  /* 0x000000080c0da981 */ /* 0x000ea2000c1e9900 */
[----:B-1----:R-:W-:-:S06]  /*0fd0*/  @!P1 IMAD.WIDE.U32 R14, R17, 0x4, R14 ;  /* 0x00000004110e9825 */ /* 0x002fcc00078e000e */
[----:B------:R-:W3:Y:S01]  /*0fe0*/  @!P1 LDG.E.CONSTANT R15, desc[UR8][R14.64] ;  /* 0x000000080e0f9981 */ /* 0x000ee2000c1e9900 */
[----:B------:R-:W-:Y:S01]  /*0ff0*/  VIADD R16, R16, 0x2 ;  /* 0x0000000210107836 */ /* 0x000fe20000000000 */
[----:B------:R-:W-:Y:S02]  /*1000*/  IADD3 R11, PT, PT, R11, 0x20, RZ ;  /* 0x000000200b0b7810 */ /* 0x000fe40007ffe0ff */
[----:B---3--:R1:W-:Y:S04]  /*1010*/  @!P1 STS [R8+UR5], R15 ;  /* 0x0000000f08009988 */ /* 0x0083e80008000805 */
[----:B--2---:R1:W-:Y:S01]  /*1020*/  @!P2 STS [R8+UR7], R13 ;  /* 0x0000000d0800a988 */ /* 0x0043e20008000807 */
[----:B------:R-:W-:-:S04]  /*1030*/  UIADD3 UR7, UPT, UPT, UR7, 0x8, URZ ;  /* 0x0000000807077890 */ /* 0x000fc8000fffe0ff */
[----:B------:R-:W-:Y:S02]  /*1040*/  UISETP.NE.AND UP0, UPT, UR7, 0xec, UPT ;  /* 0x000000ec0700788c */ /* 0x000fe4000bf05270 */
[----:B------:R-:W-:-:S07]  /*1050*/  UIADD3 UR5, UPT, UPT, UR5, 0x8, URZ ;  /* 0x0000000805057890 */ /* 0x000fce000fffe0ff */
[----:B-1----:R-:W-:Y:S05]  /*1060*/  BRA.U UP0, `(.L_x_0) ;  /* 0xfffffffd00a07547 */ /* 0x002fea000b83ffff */
[----:B------:R-:W0:Y:S01]  /*1070*/  S2R R12, SR_CgaCtaId ;  /* 0x00000000000c7919 */ /* 0x000e220000008800 */
[----:B------:R-:W-:Y:S01]  /*1080*/  MOV R11, 0x400 ;  /* 0x00000400000b7802 */ /* 0x000fe20000000f00 */
[----:B------:R-:W-:Y:S04]  /*1090*/  BAR.SYNC.DEFER_BLOCKING 0x0 ;  /* 0x0000000000007b1d */ /* 0x000fe80000010000 */
[----:B------:R-:W-:Y:S01]  /*10a0*/  VIADD R13, R11, 0x658 ;  /* 0x000006580b0d7836 */ /* 0x000fe20000000000 */
[----:B0-----:R-:W-:-:S04]  /*10b0*/  LEA R11, R12, R11, 0x18 ;  /* 0x0000000b0c0b7211 */ /* 0x001fc800078ec0ff */
[----:B------:R-:W-:Y:S01]  /*10c0*/  LEA R12, R12, R13, 0x18 ;  /* 0x0000000d0c0c7211 */ /* 0x000fe200078ec0ff */
[C---:B------:R-:W-:Y:S02]  /*10d0*/  IMAD R13, R6.reuse, 0x3a, RZ ;  /* 0x0000003a060d7824 */ /* 0x040fe400078e02ff */
[----:B------:R-:W-:Y:S01]  /*10e0*/  IMAD R14, R6, 0xe8, R11 ;  /* 0x000000e8060e7824 */ /* 0x000fe200078e020b */
[----:B------:R-:W-:-:S05]  /*10f0*/  LEA R24, R7, R12, 0x2 ;  /* 0x0000000c07187211 */ /* 0x000fca00078e10ff */
[----:B------:R-:W-:Y:S04]  /*1100*/  LDS.64 R14, [R14] ;  /* 0x000000000e0e7984 */ /* 0x000fe80000000a00 */
[----:B------:R-:W0:Y:S04]  /*1110*/  LDS R17, [R24] ;  /* 0x0000000018117984 */ /* 0x000e280000000800 */
[----:B------:R-:W1:Y:S04]  /*1120*/  LDS R16, [R24+0x10] ;  /* 0x0000100018107984 */ /* 0x000e680000000800 */
[----:B------:R-:W2:Y:S04]  /*1130*/  LDS R27, [R24+0x20] ;  /* 0x00002000181b7984 */ /* 0x000ea80000000800 */
[----:B------:R-:W3:Y:S01]  /*1140*/  LDS R26, [R24+0x30] ;  /* 0x00003000181a7984 */ /* 0x000ee20000000800 */
[----:B0-----:R-:W-:Y:S01]  /*1150*/  FFMA R22, R14, R17, R22 ;  /* 0x000000110e167223 */ /* 0x001fe20000000016 */
[----:B------:R-:W-:-:S02]  /*1160*/  IMAD R17, R13, 0x4, R11 ;  /* 0x000000040d117824 */ /* 0x000fc400078e020b */
[----:B-1----:R-:W-:Y:S02]  /*1170*/  FFMA R25, R14, R16, R23 ;  /* 0x000000100e197223 */ /* 0x002fe40000000017 */
[----:B------:R-:W-:Y:S01]  /*1180*/  LDS R14, [R24+0x40] ;  /* 0x00004000180e7984 */ /* 0x000fe20000000800 */
[----:B--2---:R-:W-:-:S03]  /*1190*/  FFMA R23, R27, R15, R22 ;  /* 0x0000000f1b177223 */ /* 0x004fc60000000016 */
[----:B------:R-:W0:Y:S01]  /*11a0*/  LDS.64 R16, [R17+0x8] ;  /* 0x0000080011107984 */ /* 0x000e220000000a00 */
[----:B---3--:R-:W-:-:S03]  /*11b0*/  FFMA R25, R26, R15, R25 ;  /* 0x0000000f1a197223 */ /* 0x008fc60000000019 */
[----:B------:R-:W1:Y:S04]  /*11c0*/  LDS R22, [R24+0x50] ;  /* 0x0000500018167984 */ /* 0x000e680000000800 */
[----:B------:R-:W2:Y:S04]  /*11d0*/  LDS R15, [R24+0x60] ;  /* 0x00006000180f7984 */ /* 0x000ea80000000800 */
[----:B------:R-:W3:Y:S01]  /*11e0*/  LDS R27, [R24+0x70] ;  /* 0x00007000181b7984 */ /* 0x000ee20000000800 */
[C---:B0-----:R-:W-:Y:S01]  /*11f0*/  FFMA R14, R16.reuse, R14, R23 ;  /* 0x0000000e100e7223 */ /* 0x041fe20000000017 */
[----:B-1----:R-:W-:Y:S01]  /*1200*/  FFMA R26, R16, R22, R25 ;  /* 0x00000016101a7223 */ /* 0x002fe20000000019 */
[----:B------:R-:W-:-:S02]  /*1210*/  HFMA2 R16, -RZ, RZ, 0, 2.384185791015625e-07 ;  /* 0x00000004ff107431 */ /* 0x000fc400000001ff */
[-C--:B--2---:R-:W-:Y:S01]  /*1220*/  FFMA R22, R15, R17.reuse, R14 ;  /* 0x000000110f167223 */ /* 0x084fe2000000000e */
[----:B---3--:R-:W-:-:S07]  /*1230*/  FFMA R23, R27, R17, R26 ;  /* 0x000000111b177223 */ /* 0x008fce000000001a */
.L_x_1:
[----:B------:R-:W-:Y:S01]  /*1240*/  IMAD R17, R16, 0x8, R7 ;  /* 0x0000000810117824 */ /* 0x000fe200078e0207 */
[----:B------:R-:W-:-:S03]  /*1250*/  IADD3 R14, PT, PT, R13, R16, RZ ;  /* 0x000000100d0e7210 */ /* 0x000fc60007ffe0ff */
[----:B------:R-:W-:Y:S01]  /*1260*/  IMAD.SHL.U32 R17, R17, 0x4, RZ ;  /* 0x0000000411117824 */ /* 0x000fe200078e00ff */
[----:B------:R-:W-:-:S03]  /*1270*/  LEA R14, R14, R11, 0x2 ;  /* 0x0000000b0e0e7211 */ /* 0x000fc600078e10ff */
[----:B------:R-:W-:-:S03]  /*1280*/  IMAD.IADD R26, R12, 0x1, R17 ;  /* 0x000000010c1a7824 */ /* 0x000fc600078e0211 */
[----:B------:R-:W-:Y:S04]  /*1290*/  LDS.64 R14, [R14] ;  /* 0x000000000e0e7984 */ /* 0x000fe80000000a00 */
[----:B------:R-:W0:Y:S04]  /*12a0*/  LDS R25, [R26] ;  /* 0x000000001a197984 */ /* 0x000e280000000800 */
[----:B------:R-:W1:Y:S04]  /*12b0*/  LDS R28, [R26+0x10] ;  /* 0x000010001a1c7984 */ /* 0x000e680000000800 */
[----:B------:R-:W2:Y:S01]  /*12c0*/  LDS R27, [R26+0x20] ;  /* 0x000020001a1b7984 */ /* 0x000ea20000000800 */
[----:B0-----:R-:W-:-:S03]  /*12d0*/  FFMA R24, R14, R25, R22 ;  /* 0x000000190e187223 */ /* 0x001fc60000000016 */
[----:B------:R-:W0:Y:S01]  /*12e0*/  LDS R22, [R26+0x30] ;  /* 0x000030001a167984 */ /* 0x000e220000000800 */
[----:B-1----:R-:W-:Y:S01]  /*12f0*/  FFMA R25, R14, R28, R23 ;  /* 0x0000001c0e197223 */ /* 0x002fe20000000017 */
[----:B------:R-:W-:Y:S01]  /*1300*/  IADD3 R28, PT, PT, R13, 0x2, R16 ;  /* 0x000000020d1c7810 */ /* 0x000fe20007ffe010 */
[----:B--2---:R-:W-:-:S03]  /*1310*/  FFMA R23, R27, R15, R24 ;  /* 0x0000000f1b177223 */ /* 0x004fc60000000018 */
[----:B------:R-:W-:Y:S02]  /*1320*/  LEA R28, R28, R11, 0x2 ;  /* 0x0000000b1c1c7211 */ /* 0x000fe400078e10ff */
[----:B------:R-:W-:-:S05]  /*1330*/  IADD3 R24, PT, PT, R12, 0x40, R17 ;  /* 0x000000400c187810 */ /* 0x000fca0007ffe011 */
[----:B------:R-:W-:Y:S04]  /*1340*/  LDS R27, [R24+0x10] ;  /* 0x00001000181b7984 */ /* 0x000fe80000000800 */
[----:B------:R-:W-:Y:S01]  /*1350*/  LDS R26, [R24+0x20] ;  /* 0x00002000181a7984 */ /* 0x000fe20000000800 */
[----:B0-----:R-:W-:-:S03]  /*1360*/  FFMA R25, R22, R15, R25 ;  /* 0x0000000f16197223 */ /* 0x001fc60000000019 */
[----:B------:R-:W0:Y:S04]  /*1370*/  LDS.64 R14, [R28] ;  /* 0x000000001c0e7984 */ /* 0x000e280000000a00 */
[----:B------:R-:W1:Y:S01]  /*1380*/  LDS R22, [R24] ;  /* 0x0000000018167984 */ /* 0x000e620000000800 */
[----:B0-----:R-:W-:Y:S01]  /*1390*/  FFMA R27, R14, R27, R25 ;  /* 0x0000001b0e1b7223 */ /* 0x001fe20000000019 */
[----:B------:R-:W-:Y:S01]  /*13a0*/  IADD3 R25, PT, PT, R12, 0x80, R17 ;  /* 0x000000800c197810 */ /* 0x000fe20007ffe011 */
[----:B-1----:R-:W-:Y:S01]  /*13b0*/  FFMA R23, R14, R22, R23 ;  /* 0x000000160e177223 */ /* 0x002fe20000000017 */
[----:B------:R-:W-:Y:S01]  /*13c0*/  IADD3 R14, PT, PT, R13, 0x4, R16 ;  /* 0x000000040d0e7810 */ /* 0x000fe20007ffe010 */
[----:B------:R0:W1:Y:S02]  /*13d0*/  LDS R22, [R24+0x30] ;  /* 0x0000300018167984 */ /* 0x0000640000000800 */
[----:B------:R-:W-:-:S02]  /*13e0*/  FFMA R23, R26, R15, R23 ;  /* 0x0000000f1a177223 */ /* 0x000fc40000000017 */
[----:B------:R-:W-:Y:S01]  /*13f0*/  IMAD R14, R14, 0x4, R11 ;  /* 0x000000040e0e7824 */ /* 0x000fe200078e020b */
[----:B------:R-:W-:Y:S01]  /*1400*/  LDS R28, [R25+0x10] ;  /* 0x00001000191c7984 */ /* 0x000fe20000000800 */
[----:B0-----:R-:W-:Y:S01]  /*1410*/  IADD3 R24, PT, PT, R13, 0x6, R16 ;  /* 0x000000060d187810 */ /* 0x001fe20007ffe010 */
[----:B-1----:R-:W-:-:S03]  /*1420*/  FFMA R27, R22, R15, R27 ;  /* 0x0000000f161b7223 */ /* 0x002fc6000000001b */
[----:B------:R-:W0:Y:S04]  /*1430*/  LDS.64 R14, [R14] ;  /* 0x000000000e0e7984 */ /* 0x000e280000000a00 */
[----:B------:R-:W1:Y:S01]  /*1440*/  LDS R22, [R25] ;  /* 0x0000000019167984 */ /* 0x000e620000000800 */
[C---:B0-----:R-:W-:Y:S01]  /*1450*/  FFMA R27, R14.reuse, R28, R27 ;  /* 0x0000001c0e1b7223 */ /* 0x041fe2000000001b */
[----:B-1----:R-:W-:Y:S02]  /*1460*/  FFMA R26, R14, R22, R23 ;  /* 0x000000160e1a7223 */ /* 0x002fe40000000017 */
[----:B------:R-:W0:Y:S04]  /*1470*/  LDS R23, [R25+0x20] ;  /* 0x0000200019177984 */ /* 0x000e280000000800 */
[----:B------:R1:W2:Y:S02]  /*1480*/  LDS R22, [R25+0x30] ;  /* 0x0000300019167984 */ /* 0x0002a40000000800 */
[----:B-1----:R-:W-:Y:S01]  /*1490*/  IADD3 R25, PT, PT, R12, 0x100, R17 ;  /* 0x000001000c197810 */ /* 0x002fe20007ffe011 */
[----:B0-----:R-:W-:Y:S01]  /*14a0*/  FFMA R23, R23, R15, R26 ;  /* 0x0000000f17177223 */ /* 0x001fe2000000001a */
[----:B------:R-:W-:-:S02]  /*14b0*/  LEA R26, R24, R11, 0x2 ;  /* 0x0000000b181a7211 */ /* 0x000fc400078e10ff */
[----:B------:R-:W-:Y:S01]  /*14c0*/  IADD3 R24, PT, PT, R12, 0xc0, R17 ;  /* 0x000000c00c187810 */ /* 0x000fe20007ffe011 */
[----:B--2---:R-:W-:Y:S02]  /*14d0*/  FFMA R27, R22, R15, R27 ;  /* 0x0000000f161b7223 */ /* 0x004fe4000000001b */
[----:B------:R-:W-:Y:S04]  /*14e0*/  LDS.64 R14, [R26] ;  /* 0x000000001a0e7984 */ /* 0x000fe80000000a00 */
[----:B------:R-:W0:Y:S04]  /*14f0*/  LDS R22, [R24] ;  /* 0x0000000018167984 */ /* 0x000e280000000800 */
[----:B------:R-:W1:Y:S01]  /*1500*/  LDS R29, [R24+0x10] ;  /* 0x00001000181d7984 */ /* 0x000e620000000800 */
[----:B0-----:R-:W-:-:S03]  /*1510*/  FFMA R28, R14, R22, R23 ;  /* 0x000000160e1c7223 */ /* 0x001fc60000000017 */
[----:B------:R-:W0:Y:S01]  /*1520*/  LDS R23, [R24+0x20] ;  /* 0x0000200018177984 */ /* 0x000e220000000800 */
[----:B-1----:R-:W-:Y:S01]  /*1530*/  FFMA R27, R14, R29, R27 ;  /* 0x0000001d0e1b7223 */ /* 0x002fe2000000001b */
[C-C-:B------:R-:W-:Y:S02]  /*1540*/  IADD3 R14, PT, PT, R13.reuse, 0x8, R16.reuse ;  /* 0x000000080d0e7810 */ /* 0x140fe40007ffe010 */
[----:B------:R1:W2:Y:S03]  /*1550*/  LDS R22, [R24+0x30] ;  /* 0x0000300018167984 */ /* 0x0002a60000000800 */
[----:B------:R-:W-:Y:S01]  /*1560*/  IMAD R14, R14, 0x4, R11 ;  /* 0x000000040e0e7824 */ /* 0x000fe200078e020b */
[----:B-1----:R-:W-:Y:S01]  /*1570*/  IADD3 R24, PT, PT, R13, 0xa, R16 ;  /* 0x0000000a0d187810 */ /* 0x002fe20007ffe010 */
[-C--:B0-----:R-:W-:Y:S02]  /*1580*/  FFMA R23, R23, R15.reuse, R28 ;  /* 0x0000000f17177223 */ /* 0x081fe4000000001c */
[----:B------:R-:W-:Y:S01]  /*1590*/  LDS R28, [R25+0x10] ;  /* 0x00001000191c7984 */ /* 0x000fe20000000800 */
[----:B--2---:R-:W-:-:S03]  /*15a0*/  FFMA R27, R22, R15, R27 ;  /* 0x0000000f161b7223 */ /* 0x004fc6000000001b */
        /* <DEDUP_REMOVED lines=29> */
[----:B------:R-:W1:Y:S01]  /*1780*/  LDS R22, [R25+0x30] ;  /* 0x0000300019167984 */ /* 0x000e620000000800 */
[----:B0-----:R-:W-:Y:S01]  /*1790*/  FFMA R27, R23, R15, R26 ;  /* 0x0000000f171b7223 */ /* 0x001fe2000000001a */
[----:B------:R-:W-:-:S02]  /*17a0*/  LEA R26, R24, R11, 0x2 ;  /* 0x0000000b181a7211 */ /* 0x000fc400078e10ff */
[----:B------:R-:W-:Y:S01]  /*17b0*/  IADD3 R23, PT, PT, R12, 0x1c0, R17 ;  /* 0x000001c00c177810 */ /* 0x000fe20007ffe011 */
[----:B-1----:R-:W-:Y:S01]  /*17c0*/  FFMA R29, R22, R15, R29 ;  /* 0x0000000f161d7223 */ /* 0x002fe2000000001d */
[----:B------:R-:W-:Y:S01]  /*17d0*/  IADD3 R17, PT, PT, R12, 0x200, R17 ;  /* 0x000002000c117810 */ /* 0x000fe20007ffe011 */
[----:B------:R-:W-:Y:S04]  /*17e0*/  LDS.64 R14, [R26] ;  /* 0x000000001a0e7984 */ /* 0x000fe80000000a00 */
[----:B------:R-:W0:Y:S04]  /*17f0*/  LDS R22, [R23] ;  /* 0x0000000017167984 */ /* 0x000e280000000800 */
[----:B------:R-:W1:Y:S04]  /*1800*/  LDS R28, [R23+0x10] ;  /* 0x00001000171c7984 */ /* 0x000e680000000800 */
[----:B------:R-:W2:Y:S04]  /*1810*/  LDS R25, [R23+0x20] ;  /* 0x0000200017197984 */ /* 0x000ea80000000800 */
[----:B------:R-:W3:Y:S04]  /*1820*/  LDS R24, [R23+0x30] ;  /* 0x0000300017187984 */ /* 0x000ee80000000800 */
[----:B------:R-:W-:Y:S01]  /*1830*/  LDS R23, [R17+0x30] ;  /* 0x0000300011177984 */ /* 0x000fe20000000800 */
[----:B0-----:R-:W-:-:S03]  /*1840*/  FFMA R22, R14, R22, R27 ;  /* 0x000000160e167223 */ /* 0x001fc6000000001b */
[----:B------:R-:W-:Y:S01]  /*1850*/  LDS R27, [R17+0x10] ;  /* 0x00001000111b7984 */ /* 0x000fe20000000800 */
[----:B-1----:R-:W-:Y:S01]  /*1860*/  FFMA R29, R14, R28, R29 ;  /* 0x0000001c0e1d7223 */ /* 0x002fe2000000001d */
[----:B------:R-:W-:Y:S02]  /*1870*/  IADD3 R14, PT, PT, R13, 0x10, R16 ;  /* 0x000000100d0e7810 */ /* 0x000fe40007ffe010 */
[----:B------:R-:W-:Y:S01]  /*1880*/  IADD3 R16, PT, PT, R16, 0x12, RZ ;  /* 0x0000001210107810 */ /* 0x000fe20007ffe0ff */
[-C--:B--2---:R-:W-:Y:S02]  /*1890*/  FFMA R25, R25, R15.reuse, R22 ;  /* 0x0000000f19197223 */ /* 0x084fe40000000016 */
[----:B------:R-:W-:Y:S01]  /*18a0*/  IMAD R14, R14, 0x4, R11 ;  /* 0x000000040e0e7824 */ /* 0x000fe200078e020b */
[----:B------:R-:W-:Y:S01]  /*18b0*/  LDS R22, [R17] ;  /* 0x0000000011167984 */ /* 0x000fe20000000800 */
[----:B---3--:R-:W-:Y:S01]  /*18c0*/  FFMA R24, R24, R15, R29 ;  /* 0x0000000f18187223 */ /* 0x008fe2000000001d */
[----:B------:R-:W-:-:S02]  /*18d0*/  ISETP.NE.AND P0, PT, R16, 0x3a, PT ;  /* 0x0000003a1000780c */ /* 0x000fc40003f05270 */
[----:B------:R-:W-:Y:S04]  /*18e0*/  LDS R29, [R17+0x20] ;  /* 0x00002000111d7984 */ /* 0x000fe80000000800 */
[----:B------:R-:W0:Y:S02]  /*18f0*/  LDS.64 R14, [R14] ;  /* 0x000000000e0e7984 */ /* 0x000e240000000a00 */
[C---:B0-----:R-:W-:Y:S01]  /*1900*/  FFMA R22, R14.reuse, R22, R25 ;  /* 0x000000160e167223 */ /* 0x041fe20000000019 */
[----:B------:R-:W-:-:S03]  /*1910*/  FFMA R24, R14, R27, R24 ;  /* 0x0000001b0e187223 */ /* 0x000fc60000000018 */
[-C--:B------:R-:W-:Y:S01]  /*1920*/  FFMA R22, R29, R15.reuse, R22 ;  /* 0x0000000f1d167223 */ /* 0x080fe20000000016 */
[----:B------:R-:W-:Y:S01]  /*1930*/  FFMA R23, R23, R15, R24 ;  /* 0x0000000f17177223 */ /* 0x000fe20000000018 */
[----:B------:R-:W-:Y:S06]  /*1940*/  @P0 BRA `(.L_x_1) ;  /* 0xfffffff8003c0947 */ /* 0x000fec000383ffff */
[----:B------:R-:W-:-:S04]  /*1950*/  UIADD3 UR4, UPT, UPT, UR4, 0x1, URZ ;  /* 0x0000000104047890 */ /* 0x000fc8000fffe0ff */
[----:B------:R-:W-:-:S09]  /*1960*/  UISETP.NE.AND UP0, UPT, UR4, 0x10, UPT ;  /* 0x000000100400788c */ /* 0x000fd2000bf05270 */
[----:B------:R-:W-:Y:S05]  /*1970*/  BRA.U UP0, `(.L_x_2) ;  /* 0xffffffed00947547 */ /* 0x000fea000b83ffff */
[----:B------:R-:W0:Y:S01]  /*1980*/  LDC.64 R2, c[0x0][0x398] ;  /* 0x0000e600ff027b82 */ /* 0x000e220000000a00 */
[----:B------:R-:W-:-:S04]  /*1990*/  VIADD R5, R7, UR11 ;  /* 0x0000000b07057c36 */ /* 0x000fc80008000000 */
[----:B0-----:R-:W-:-:S03]  /*19a0*/  IMAD.WIDE.U32 R2, R5, 0x4, R2 ;  /* 0x0000000405027825 */ /* 0x001fc600078e0002 */
[----:B------:R-:W0:Y:S02]  /*19b0*/  LDC.64 R4, c[0x0][0x390] ;  /* 0x0000e400ff047b82 */ /* 0x000e240000000a00 */
[----:B------:R-:W2:Y:S04]  /*19c0*/  LDG.E.CONSTANT R9, desc[UR8][R2.64] ;  /* 0x0000000802097981 */ /* 0x000ea8000c1e9900 */
[----:B------:R-:W3:Y:S01]  /*19d0*/  LDG.E.CONSTANT R0, desc[UR8][R2.64+0x10] ;  /* 0x0000100802007981 */ /* 0x000ee2000c1e9900 */
[----:B------:R-:W-:-:S05]  /*19e0*/  IADD3 R7, PT, PT, R7, UR6, RZ ;  /* 0x0000000607077c10 */ /* 0x000fca000fffe0ff */
[----:B------:R-:W-:-:S04]  /*19f0*/  IMAD R7, R6, 0x380, R7 ;  /* 0x0000038006077824 */ /* 0x000fc800078e0207 */
[----:B0-----:R-:W-:-:S04]  /*1a00*/  IMAD.WIDE.U32 R4, R7, 0x4, R4 ;  /* 0x0000000407047825 */ /* 0x001fc800078e0004 */
[----:B--2---:R-:W-:Y:S01]  /*1a10*/  FADD R9, R22, R9 ;  /* 0x0000000916097221 */ /* 0x004fe20000000000 */
[----:B---3--:R-:W-:-:S04]  /*1a20*/  FADD R0, R23, R0 ;  /* 0x0000000017007221 */ /* 0x008fc80000000000 */
[----:B------:R-:W-:Y:S02]  /*1a30*/  FMNMX R9, RZ, R9, !PT ;  /* 0x00000009ff097209 */ /* 0x000fe40007800000 */
[----:B------:R-:W-:-:S03]  /*1a40*/  FMNMX R7, RZ, R0, !PT ;  /* 0x00000000ff077209 */ /* 0x000fc60007800000 */
[----:B------:R-:W-:Y:S04]  /*1a50*/  STG.E desc[UR8][R4.64], R9 ;  /* 0x0000000904007986 */ /* 0x000fe8000c101908 */
[----:B------:R-:W-:Y:S01]  /*1a60*/  STG.E desc[UR8][R4.64+0x10], R7 ;  /* 0x0000100704007986 */ /* 0x000fe2000c101908 */
[----:B------:R-:W-:Y:S05]  /*1a70*/  EXIT ;  /* 0x000000000000794d */ /* 0x000fea0003800000 */
.L_x_3:
[----:B------:R-:W-:-:S00]  /*1a80*/  BRA `(.L_x_3) ;  /* 0xfffffffc00fc7947 */ /* 0x000fc0000383ffff */
[----:B------:R-:W-:-:S00]  /*1a90*/  NOP ;  /* 0x0000000000007918 */ /* 0x000fc00000000000 */
        /* <DEDUP_REMOVED lines=14> */
.L_x_4:


//--------------------- .nv.shared.my_kernel_kernel0 --------------------------
	.section	.nv.shared.my_kernel_kernel0,"aw",@nobits
	.sectionflags	@""
	.align	4
.nv.shared.my_kernel_kernel0:
	.zero		4504


//--------------------- .nv.shared.reserved.0     --------------------------
	.section	.nv.shared.reserved.0,"aw",@nobits
	.weak		__nv_reservedSMEM_offset_0_alias
	.size		__nv_reservedSMEM_offset_0_alias, 0, 64
	.other		__nv_reservedSMEM_offset_0_alias,@"STO_CUDA_RESERVED_SHARED STV_DEFAULT"
__nv_reservedSMEM_offset_0_alias:
	.zero		0
	.zero		64


//--------------------- .nv.constant0.my_kernel_kernel0 --------------------------
	.section	.nv.constant0.my_kernel_kernel0,"a",@progbits
	.sectionflags	@""
	.align	4
.nv.constant0.my_kernel_kernel0:
	.zero		928


//--------------------- SYMBOLS --------------------------

	.type		.nv.reservedSmem.offset0,@object
	.size		.nv.reservedSmem.offset0,0x4
	.type		.nv.reservedSmem.cap,@object
	.size		.nv.reservedSmem.cap,0x4
